//
// Generated by NVIDIA NVVM Compiler
//
// Compiler Build ID: CL-36424714
// Cuda compilation tools, release 13.0, V13.0.88
// Based on NVVM 20.0.0
//

.version 9.0
.target sm_100
.address_size 64

	// .globl	_Z28int8_embedding_lookup_kernelPfPKaPK6__halfii
// _ZZ22int8_logit_gemv_kernelPfPKfPKaPK6__halfiiE9s_partial has been demoted
// _ZZ27int8_logit_gemv_dp4a_kernelPfPKfPKaPK6__halfiiE5s_max has been demoted
// _ZZ27int8_logit_gemv_dp4a_kernelPfPKfPKaPK6__halfiiE9s_partial has been demoted
.extern .shared .align 16 .b8 smem[];
.extern .shared .align 16 .b8 smem_raw[];

.visible .entry _Z28int8_embedding_lookup_kernelPfPKaPK6__halfii(
	.param .u64 .ptr .align 1 _Z28int8_embedding_lookup_kernelPfPKaPK6__halfii_param_0,
	.param .u64 .ptr .align 1 _Z28int8_embedding_lookup_kernelPfPKaPK6__halfii_param_1,
	.param .u64 .ptr .align 1 _Z28int8_embedding_lookup_kernelPfPKaPK6__halfii_param_2,
	.param .u32 _Z28int8_embedding_lookup_kernelPfPKaPK6__halfii_param_3,
	.param .u32 _Z28int8_embedding_lookup_kernelPfPKaPK6__halfii_param_4
)
{
	.reg .pred 	%p<2>;
	.reg .b16 	%rs<4>;
	.reg .b32 	%r<8>;
	.reg .b32 	%f<4>;
	.reg .b64 	%rd<13>;

	ld.param.u64 	%rd1, [_Z28int8_embedding_lookup_kernelPfPKaPK6__halfii_param_0];
	ld.param.u64 	%rd2, [_Z28int8_embedding_lookup_kernelPfPKaPK6__halfii_param_1];
	ld.param.u64 	%rd3, [_Z28int8_embedding_lookup_kernelPfPKaPK6__halfii_param_2];
	ld.param.u32 	%r2, [_Z28int8_embedding_lookup_kernelPfPKaPK6__halfii_param_3];
	ld.param.u32 	%r3, [_Z28int8_embedding_lookup_kernelPfPKaPK6__halfii_param_4];
	mov.u32 	%r4, %ctaid.x;
	mov.u32 	%r5, %ntid.x;
	mov.u32 	%r6, %tid.x;
	mad.lo.s32 	%r1, %r4, %r5, %r6;
	setp.ge.s32 	%p1, %r1, %r3;
	@%p1 bra 	$L__BB0_2;
	cvta.to.global.u64 	%rd4, %rd3;
	cvta.to.global.u64 	%rd5, %rd2;
	cvta.to.global.u64 	%rd6, %rd1;
	mul.wide.s32 	%rd7, %r2, 2;
	add.s64 	%rd8, %rd4, %rd7;
	ld.global.nc.u16 	%rs1, [%rd8];
	// begin inline asm
	{  cvt.f32.f16 %f1, %rs1;}

	// end inline asm
	mad.lo.s32 	%r7, %r3, %r2, %r1;
	cvt.s64.s32 	%rd9, %r7;
	add.s64 	%rd10, %rd5, %rd9;
	ld.global.nc.u8 	%rs2, [%rd10];
	cvt.s16.s8 	%rs3, %rs2;
	cvt.rn.f32.s16 	%f2, %rs3;
	mul.f32 	%f3, %f1, %f2;
	mul.wide.s32 	%rd11, %r1, 4;
	add.s64 	%rd12, %rd6, %rd11;
	st.global.f32 	[%rd12], %f3;
$L__BB0_2:
	ret;

}
	// .globl	_Z22int8_logit_gemv_kernelPfPKfPKaPK6__halfii
.visible .entry _Z22int8_logit_gemv_kernelPfPKfPKaPK6__halfii(
	.param .u64 .ptr .align 1 _Z22int8_logit_gemv_kernelPfPKfPKaPK6__halfii_param_0,
	.param .u64 .ptr .align 1 _Z22int8_logit_gemv_kernelPfPKfPKaPK6__halfii_param_1,
	.param .u64 .ptr .align 1 _Z22int8_logit_gemv_kernelPfPKfPKaPK6__halfii_param_2,
	.param .u64 .ptr .align 1 _Z22int8_logit_gemv_kernelPfPKfPKaPK6__halfii_param_3,
	.param .u32 _Z22int8_logit_gemv_kernelPfPKfPKaPK6__halfii_param_4,
	.param .u32 _Z22int8_logit_gemv_kernelPfPKfPKaPK6__halfii_param_5
)
{
	.reg .pred 	%p<25>;
	.reg .b16 	%rs<28>;
	.reg .b32 	%r<117>;
	.reg .b32 	%f<143>;
	.reg .b64 	%rd<25>;
	// demoted variable
	.shared .align 4 .b8 _ZZ22int8_logit_gemv_kernelPfPKfPKaPK6__halfiiE9s_partial[128];
	ld.param.u64 	%rd3, [_Z22int8_logit_gemv_kernelPfPKfPKaPK6__halfii_param_0];
	ld.param.u64 	%rd4, [_Z22int8_logit_gemv_kernelPfPKfPKaPK6__halfii_param_1];
	ld.param.u64 	%rd5, [_Z22int8_logit_gemv_kernelPfPKfPKaPK6__halfii_param_2];
	ld.param.u64 	%rd6, [_Z22int8_logit_gemv_kernelPfPKfPKaPK6__halfii_param_3];
	ld.param.u32 	%r31, [_Z22int8_logit_gemv_kernelPfPKfPKaPK6__halfii_param_4];
	ld.param.u32 	%r30, [_Z22int8_logit_gemv_kernelPfPKfPKaPK6__halfii_param_5];
	mov.u32 	%r1, %ctaid.x;
	setp.ge.s32 	%p1, %r1, %r31;
	@%p1 bra 	$L__BB1_20;
	mov.u32 	%r2, %tid.x;
	setp.ge.s32 	%p2, %r2, %r30;
	@%p2 bra 	$L__BB1_4;
	mov.u32 	%r3, %ntid.x;
	cvta.to.global.u64 	%rd1, %rd4;
	mov.u32 	%r33, smem;
	mov.u32 	%r110, %r2;
$L__BB1_3:
	mul.wide.s32 	%rd7, %r110, 4;
	add.s64 	%rd8, %rd1, %rd7;
	ld.global.nc.f32 	%f15, [%rd8];
	shl.b32 	%r32, %r110, 2;
	add.s32 	%r34, %r33, %r32;
	st.shared.f32 	[%r34], %f15;
	add.s32 	%r110, %r110, %r3;
	setp.lt.s32 	%p3, %r110, %r30;
	@%p3 bra 	$L__BB1_3;
$L__BB1_4:
	bar.sync 	0;
	cvta.to.global.u64 	%rd9, %rd6;
	mul.wide.u32 	%rd10, %r1, 2;
	add.s64 	%rd11, %rd9, %rd10;
	ld.global.nc.u16 	%rs1, [%rd11];
	// begin inline asm
	{  cvt.f32.f16 %f16, %rs1;}

	// end inline asm
	mul.lo.s32 	%r35, %r30, %r1;
	cvt.s64.s32 	%rd12, %r35;
	cvta.to.global.u64 	%rd13, %rd5;
	add.s64 	%rd2, %rd13, %rd12;
	shr.s32 	%r36, %r30, 31;
	shr.u32 	%r37, %r36, 29;
	add.s32 	%r38, %r30, %r37;
	shr.s32 	%r6, %r38, 3;
	setp.ge.s32 	%p4, %r2, %r6;
	mov.f32 	%f139, 0f00000000;
	@%p4 bra 	$L__BB1_10;
	mov.u32 	%r7, %ntid.x;
	add.s32 	%r8, %r2, %r7;
	max.u32 	%r39, %r6, %r8;
	setp.lt.u32 	%p5, %r8, %r6;
	selp.u32 	%r40, 1, 0, %p5;
	add.s32 	%r41, %r8, %r40;
	sub.s32 	%r42, %r39, %r41;
	div.u32 	%r43, %r42, %r7;
	add.s32 	%r9, %r43, %r40;
	and.b32  	%r44, %r9, 1;
	setp.eq.b32 	%p6, %r44, 1;
	mov.f32 	%f139, 0f00000000;
	mov.u32 	%r115, %r2;
	@%p6 bra 	$L__BB1_7;
	shl.b32 	%r45, %r2, 3;
	cvt.u64.u32 	%rd14, %r45;
	add.s64 	%rd15, %rd2, %rd14;
	ld.global.nc.u32 	%r46, [%rd15];
	ld.global.nc.u32 	%r47, [%rd15+4];
	cvt.s8.s32 	%rs2, %r46;
	bfe.s32 	%r48, %r46, 8, 8;
	cvt.s8.s32 	%rs3, %r48;
	bfe.s32 	%r49, %r46, 16, 8;
	cvt.s8.s32 	%rs4, %r49;
	bfe.s32 	%r50, %r46, 24, 8;
	cvt.s8.s32 	%rs5, %r50;
	cvt.s8.s32 	%rs6, %r47;
	bfe.s32 	%r51, %r47, 8, 8;
	cvt.s8.s32 	%rs7, %r51;
	bfe.s32 	%r52, %r47, 16, 8;
	cvt.s8.s32 	%rs8, %r52;
	bfe.s32 	%r53, %r47, 24, 8;
	cvt.s8.s32 	%rs9, %r53;
	shl.b32 	%r54, %r2, 5;
	mov.u32 	%r55, smem;
	add.s32 	%r56, %r55, %r54;
	ld.shared.v4.f32 	{%f20, %f21, %f22, %f23}, [%r56];
	cvt.rn.f32.s16 	%f24, %rs2;
	mul.f32 	%f25, %f16, %f24;
	fma.rn.f32 	%f26, %f20, %f25, 0f00000000;
	cvt.rn.f32.s16 	%f27, %rs3;
	mul.f32 	%f28, %f16, %f27;
	fma.rn.f32 	%f29, %f21, %f28, %f26;
	cvt.rn.f32.s16 	%f30, %rs4;
	mul.f32 	%f31, %f16, %f30;
	fma.rn.f32 	%f32, %f22, %f31, %f29;
	cvt.rn.f32.s16 	%f33, %rs5;
	mul.f32 	%f34, %f16, %f33;
	fma.rn.f32 	%f35, %f23, %f34, %f32;
	ld.shared.v4.f32 	{%f36, %f37, %f38, %f39}, [%r56+16];
	cvt.rn.f32.s16 	%f40, %rs6;
	mul.f32 	%f41, %f16, %f40;
	fma.rn.f32 	%f42, %f36, %f41, %f35;
	cvt.rn.f32.s16 	%f43, %rs7;
	mul.f32 	%f44, %f16, %f43;
	fma.rn.f32 	%f45, %f37, %f44, %f42;
	cvt.rn.f32.s16 	%f46, %rs8;
	mul.f32 	%f47, %f16, %f46;
	fma.rn.f32 	%f48, %f38, %f47, %f45;
	cvt.rn.f32.s16 	%f49, %rs9;
	mul.f32 	%f50, %f16, %f49;
	fma.rn.f32 	%f139, %f39, %f50, %f48;
	mov.u32 	%r115, %r8;
$L__BB1_7:
	setp.eq.s32 	%p7, %r9, 0;
	@%p7 bra 	$L__BB1_10;
	add.s32 	%r57, %r7, %r115;
	shl.b32 	%r114, %r57, 3;
	shl.b32 	%r12, %r7, 4;
	shl.b32 	%r113, %r115, 3;
	shl.b32 	%r58, %r115, 5;
	mov.u32 	%r59, smem;
	add.s32 	%r112, %r59, %r58;
	shl.b32 	%r15, %r7, 6;
	shl.b32 	%r16, %r7, 5;
$L__BB1_9:
	cvt.u64.u32 	%rd16, %r113;
	add.s64 	%rd17, %rd2, %rd16;
	ld.global.nc.u32 	%r60, [%rd17];
	ld.global.nc.u32 	%r61, [%rd17+4];
	cvt.s8.s32 	%rs10, %r60;
	bfe.s32 	%r62, %r60, 8, 8;
	cvt.s8.s32 	%rs11, %r62;
	bfe.s32 	%r63, %r60, 16, 8;
	cvt.s8.s32 	%rs12, %r63;
	bfe.s32 	%r64, %r60, 24, 8;
	cvt.s8.s32 	%rs13, %r64;
	cvt.s8.s32 	%rs14, %r61;
	bfe.s32 	%r65, %r61, 8, 8;
	cvt.s8.s32 	%rs15, %r65;
	bfe.s32 	%r66, %r61, 16, 8;
	cvt.s8.s32 	%rs16, %r66;
	bfe.s32 	%r67, %r61, 24, 8;
	cvt.s8.s32 	%rs17, %r67;
	ld.shared.v4.f32 	{%f51, %f52, %f53, %f54}, [%r112];
	cvt.rn.f32.s16 	%f55, %rs10;
	mul.f32 	%f56, %f16, %f55;
	fma.rn.f32 	%f57, %f51, %f56, %f139;
	cvt.rn.f32.s16 	%f58, %rs11;
	mul.f32 	%f59, %f16, %f58;
	fma.rn.f32 	%f60, %f52, %f59, %f57;
	cvt.rn.f32.s16 	%f61, %rs12;
	mul.f32 	%f62, %f16, %f61;
	fma.rn.f32 	%f63, %f53, %f62, %f60;
	cvt.rn.f32.s16 	%f64, %rs13;
	mul.f32 	%f65, %f16, %f64;
	fma.rn.f32 	%f66, %f54, %f65, %f63;
	ld.shared.v4.f32 	{%f67, %f68, %f69, %f70}, [%r112+16];
	cvt.rn.f32.s16 	%f71, %rs14;
	mul.f32 	%f72, %f16, %f71;
	fma.rn.f32 	%f73, %f67, %f72, %f66;
	cvt.rn.f32.s16 	%f74, %rs15;
	mul.f32 	%f75, %f16, %f74;
	fma.rn.f32 	%f76, %f68, %f75, %f73;
	cvt.rn.f32.s16 	%f77, %rs16;
	mul.f32 	%f78, %f16, %f77;
	fma.rn.f32 	%f79, %f69, %f78, %f76;
	cvt.rn.f32.s16 	%f80, %rs17;
	mul.f32 	%f81, %f16, %f80;
	fma.rn.f32 	%f82, %f70, %f81, %f79;
	add.s32 	%r68, %r115, %r7;
	cvt.u64.u32 	%rd18, %r114;
	add.s64 	%rd19, %rd2, %rd18;
	ld.global.nc.u32 	%r69, [%rd19];
	ld.global.nc.u32 	%r70, [%rd19+4];
	cvt.s8.s32 	%rs18, %r69;
	bfe.s32 	%r71, %r69, 8, 8;
	cvt.s8.s32 	%rs19, %r71;
	bfe.s32 	%r72, %r69, 16, 8;
	cvt.s8.s32 	%rs20, %r72;
	bfe.s32 	%r73, %r69, 24, 8;
	cvt.s8.s32 	%rs21, %r73;
	cvt.s8.s32 	%rs22, %r70;
	bfe.s32 	%r74, %r70, 8, 8;
	cvt.s8.s32 	%rs23, %r74;
	bfe.s32 	%r75, %r70, 16, 8;
	cvt.s8.s32 	%rs24, %r75;
	bfe.s32 	%r76, %r70, 24, 8;
	cvt.s8.s32 	%rs25, %r76;
	add.s32 	%r77, %r112, %r16;
	ld.shared.v4.f32 	{%f83, %f84, %f85, %f86}, [%r77];
	cvt.rn.f32.s16 	%f87, %rs18;
	mul.f32 	%f88, %f16, %f87;
	fma.rn.f32 	%f89, %f83, %f88, %f82;
	cvt.rn.f32.s16 	%f90, %rs19;
	mul.f32 	%f91, %f16, %f90;
	fma.rn.f32 	%f92, %f84, %f91, %f89;
	cvt.rn.f32.s16 	%f93, %rs20;
	mul.f32 	%f94, %f16, %f93;
	fma.rn.f32 	%f95, %f85, %f94, %f92;
	cvt.rn.f32.s16 	%f96, %rs21;
	mul.f32 	%f97, %f16, %f96;
	fma.rn.f32 	%f98, %f86, %f97, %f95;
	ld.shared.v4.f32 	{%f99, %f100, %f101, %f102}, [%r77+16];
	cvt.rn.f32.s16 	%f103, %rs22;
	mul.f32 	%f104, %f16, %f103;
	fma.rn.f32 	%f105, %f99, %f104, %f98;
	cvt.rn.f32.s16 	%f106, %rs23;
	mul.f32 	%f107, %f16, %f106;
	fma.rn.f32 	%f108, %f100, %f107, %f105;
	cvt.rn.f32.s16 	%f109, %rs24;
	mul.f32 	%f110, %f16, %f109;
	fma.rn.f32 	%f111, %f101, %f110, %f108;
	cvt.rn.f32.s16 	%f112, %rs25;
	mul.f32 	%f113, %f16, %f112;
	fma.rn.f32 	%f139, %f102, %f113, %f111;
	add.s32 	%r115, %r68, %r7;
	add.s32 	%r114, %r114, %r12;
	add.s32 	%r113, %r113, %r12;
	add.s32 	%r112, %r112, %r15;
	setp.lt.s32 	%p8, %r115, %r6;
	@%p8 bra 	$L__BB1_9;
$L__BB1_10:
	shl.b32 	%r78, %r6, 3;
	add.s32 	%r116, %r78, %r2;
	setp.ge.s32 	%p9, %r116, %r30;
	@%p9 bra 	$L__BB1_13;
	mov.u32 	%r26, %ntid.x;
	mov.u32 	%r80, smem;
$L__BB1_12:
	shl.b32 	%r79, %r116, 2;
	add.s32 	%r81, %r80, %r79;
	ld.shared.f32 	%f114, [%r81];
	cvt.s64.s32 	%rd20, %r116;
	add.s64 	%rd21, %rd2, %rd20;
	ld.global.nc.u8 	%rs26, [%rd21];
	cvt.s16.s8 	%rs27, %rs26;
	cvt.rn.f32.s16 	%f115, %rs27;
	mul.f32 	%f116, %f16, %f115;
	fma.rn.f32 	%f139, %f114, %f116, %f139;
	add.s32 	%r116, %r116, %r26;
	setp.lt.s32 	%p10, %r116, %r30;
	@%p10 bra 	$L__BB1_12;
$L__BB1_13:
	mov.b32 	%r82, %f139;
	shfl.sync.down.b32	%r83|%p11, %r82, 16, 31, -1;
	mov.b32 	%f117, %r83;
	add.f32 	%f118, %f139, %f117;
	mov.b32 	%r84, %f118;
	shfl.sync.down.b32	%r85|%p12, %r84, 8, 31, -1;
	mov.b32 	%f119, %r85;
	add.f32 	%f120, %f118, %f119;
	mov.b32 	%r86, %f120;
	shfl.sync.down.b32	%r87|%p13, %r86, 4, 31, -1;
	mov.b32 	%f121, %r87;
	add.f32 	%f122, %f120, %f121;
	mov.b32 	%r88, %f122;
	shfl.sync.down.b32	%r89|%p14, %r88, 2, 31, -1;
	mov.b32 	%f123, %r89;
	add.f32 	%f124, %f122, %f123;
	mov.b32 	%r90, %f124;
	shfl.sync.down.b32	%r91|%p15, %r90, 1, 31, -1;
	mov.b32 	%f125, %r91;
	add.f32 	%f11, %f124, %f125;
	and.b32  	%r29, %r2, 31;
	setp.ne.s32 	%p16, %r29, 0;
	@%p16 bra 	$L__BB1_15;
	shr.u32 	%r92, %r2, 3;
	mov.u32 	%r93, _ZZ22int8_logit_gemv_kernelPfPKfPKaPK6__halfiiE9s_partial;
	add.s32 	%r94, %r93, %r92;
	st.shared.f32 	[%r94], %f11;
$L__BB1_15:
	bar.sync 	0;
	setp.gt.u32 	%p17, %r2, 31;
	@%p17 bra 	$L__BB1_20;
	mov.u32 	%r95, %ntid.x;
	shr.u32 	%r96, %r95, 5;
	setp.ge.u32 	%p18, %r29, %r96;
	mov.f32 	%f142, 0f00000000;
	@%p18 bra 	$L__BB1_18;
	shl.b32 	%r97, %r29, 2;
	mov.u32 	%r98, _ZZ22int8_logit_gemv_kernelPfPKfPKaPK6__halfiiE9s_partial;
	add.s32 	%r99, %r98, %r97;
	ld.shared.f32 	%f142, [%r99];
$L__BB1_18:
	setp.ne.s32 	%p19, %r29, 0;
	mov.b32 	%r100, %f142;
	shfl.sync.down.b32	%r101|%p20, %r100, 16, 31, -1;
	mov.b32 	%f127, %r101;
	add.f32 	%f128, %f142, %f127;
	mov.b32 	%r102, %f128;
	shfl.sync.down.b32	%r103|%p21, %r102, 8, 31, -1;
	mov.b32 	%f129, %r103;
	add.f32 	%f130, %f128, %f129;
	mov.b32 	%r104, %f130;
	shfl.sync.down.b32	%r105|%p22, %r104, 4, 31, -1;
	mov.b32 	%f131, %r105;
	add.f32 	%f132, %f130, %f131;
	mov.b32 	%r106, %f132;
	shfl.sync.down.b32	%r107|%p23, %r106, 2, 31, -1;
	mov.b32 	%f133, %r107;
	add.f32 	%f134, %f132, %f133;
	mov.b32 	%r108, %f134;
	shfl.sync.down.b32	%r109|%p24, %r108, 1, 31, -1;
	mov.b32 	%f135, %r109;
	add.f32 	%f14, %f134, %f135;
	@%p19 bra 	$L__BB1_20;
	cvta.to.global.u64 	%rd22, %rd3;
	mul.wide.u32 	%rd23, %r1, 4;
	add.s64 	%rd24, %rd22, %rd23;
	st.global.f32 	[%rd24], %f14;
$L__BB1_20:
	ret;

}
	// .globl	_Z27int8_logit_gemv_dp4a_kernelPfPKfPKaPK6__halfii
.visible .entry _Z27int8_logit_gemv_dp4a_kernelPfPKfPKaPK6__halfii(
	.param .u64 .ptr .align 1 _Z27int8_logit_gemv_dp4a_kernelPfPKfPKaPK6__halfii_param_0,
	.param .u64 .ptr .align 1 _Z27int8_logit_gemv_dp4a_kernelPfPKfPKaPK6__halfii_param_1,
	.param .u64 .ptr .align 1 _Z27int8_logit_gemv_dp4a_kernelPfPKfPKaPK6__halfii_param_2,
	.param .u64 .ptr .align 1 _Z27int8_logit_gemv_dp4a_kernelPfPKfPKaPK6__halfii_param_3,
	.param .u32 _Z27int8_logit_gemv_dp4a_kernelPfPKfPKaPK6__halfii_param_4,
	.param .u32 _Z27int8_logit_gemv_dp4a_kernelPfPKfPKaPK6__halfii_param_5
)
{
	.reg .pred 	%p<34>;
	.reg .b16 	%rs<2>;
	.reg .b32 	%r<157>;
	.reg .b32 	%f<59>;
	.reg .b64 	%rd<33>;
	// demoted variable
	.shared .align 4 .f32 _ZZ27int8_logit_gemv_dp4a_kernelPfPKfPKaPK6__halfiiE5s_max;
	// demoted variable
	.shared .align 4 .b8 _ZZ27int8_logit_gemv_dp4a_kernelPfPKfPKaPK6__halfiiE9s_partial[128];
	ld.param.u64 	%rd4, [_Z27int8_logit_gemv_dp4a_kernelPfPKfPKaPK6__halfii_param_0];
	ld.param.u64 	%rd6, [_Z27int8_logit_gemv_dp4a_kernelPfPKfPKaPK6__halfii_param_1];
	ld.param.u64 	%rd7, [_Z27int8_logit_gemv_dp4a_kernelPfPKfPKaPK6__halfii_param_2];
	ld.param.u64 	%rd5, [_Z27int8_logit_gemv_dp4a_kernelPfPKfPKaPK6__halfii_param_3];
	ld.param.u32 	%r51, [_Z27int8_logit_gemv_dp4a_kernelPfPKfPKaPK6__halfii_param_4];
	ld.param.u32 	%r50, [_Z27int8_logit_gemv_dp4a_kernelPfPKfPKaPK6__halfii_param_5];
	cvta.to.global.u64 	%rd1, %rd6;
	cvta.to.global.u64 	%rd2, %rd7;
	mov.u32 	%r1, %ctaid.x;
	setp.ge.s32 	%p1, %r1, %r51;
	@%p1 bra 	$L__BB2_26;
	mov.u32 	%r2, %tid.x;
	setp.ge.s32 	%p2, %r2, %r50;
	mov.f32 	%f56, 0f00000000;
	@%p2 bra 	$L__BB2_4;
	mov.f32 	%f56, 0f00000000;
	mov.u32 	%r3, %ntid.x;
	mov.u32 	%r141, %r2;
$L__BB2_3:
	mul.wide.s32 	%rd8, %r141, 4;
	add.s64 	%rd9, %rd1, %rd8;
	ld.global.nc.f32 	%f16, [%rd9];
	abs.f32 	%f17, %f16;
	max.f32 	%f56, %f56, %f17;
	add.s32 	%r141, %r141, %r3;
	setp.lt.s32 	%p3, %r141, %r50;
	@%p3 bra 	$L__BB2_3;
$L__BB2_4:
	mov.b32 	%r52, %f56;
	shfl.sync.down.b32	%r53|%p4, %r52, 16, 31, -1;
	mov.b32 	%f18, %r53;
	max.f32 	%f19, %f56, %f18;
	mov.b32 	%r54, %f19;
	shfl.sync.down.b32	%r55|%p5, %r54, 8, 31, -1;
	mov.b32 	%f20, %r55;
	max.f32 	%f21, %f19, %f20;
	mov.b32 	%r56, %f21;
	shfl.sync.down.b32	%r57|%p6, %r56, 4, 31, -1;
	mov.b32 	%f22, %r57;
	max.f32 	%f23, %f21, %f22;
	mov.b32 	%r58, %f23;
	shfl.sync.down.b32	%r59|%p7, %r58, 2, 31, -1;
	mov.b32 	%f24, %r59;
	max.f32 	%f25, %f23, %f24;
	mov.b32 	%r60, %f25;
	shfl.sync.down.b32	%r61|%p8, %r60, 1, 31, -1;
	mov.b32 	%f26, %r61;
	max.f32 	%f4, %f25, %f26;
	setp.ne.s32 	%p9, %r2, 0;
	@%p9 bra 	$L__BB2_6;
	st.shared.f32 	[_ZZ27int8_logit_gemv_dp4a_kernelPfPKfPKaPK6__halfiiE5s_max], %f4;
$L__BB2_6:
	setp.ge.s32 	%p10, %r2, %r50;
	bar.sync 	0;
	ld.shared.f32 	%f27, [_ZZ27int8_logit_gemv_dp4a_kernelPfPKfPKaPK6__halfiiE5s_max];
	div.rn.f32 	%f5, %f27, 0f42FE0000;
	@%p10 bra 	$L__BB2_9;
	mov.u32 	%r6, %ntid.x;
	rcp.rn.f32 	%f28, %f5;
	setp.gt.f32 	%p11, %f5, 0f00000000;
	selp.f32 	%f6, %f28, 0f00000000, %p11;
	mov.u32 	%r63, smem_raw;
	mov.u32 	%r142, %r2;
$L__BB2_8:
	mul.wide.s32 	%rd10, %r142, 4;
	add.s64 	%rd11, %rd1, %rd10;
	ld.global.nc.f32 	%f29, [%rd11];
	mul.f32 	%f30, %f6, %f29;
	cvt.rni.s32.f32 	%r62, %f30;
	add.s32 	%r64, %r63, %r142;
	st.shared.u8 	[%r64], %r62;
	add.s32 	%r142, %r142, %r6;
	setp.lt.s32 	%p12, %r142, %r50;
	@%p12 bra 	$L__BB2_8;
$L__BB2_9:
	mov.u32 	%r65, smem_raw;
	add.s32 	%r9, %r65, %r50;
	setp.ne.s32 	%p13, %r2, 0;
	@%p13 bra 	$L__BB2_11;
	st.shared.f32 	[%r9], %f5;
$L__BB2_11:
	bar.sync 	0;
	cvta.to.global.u64 	%rd12, %rd5;
	mul.wide.u32 	%rd13, %r1, 2;
	add.s64 	%rd14, %rd12, %rd13;
	ld.global.nc.u16 	%rs1, [%rd14];
	// begin inline asm
	{  cvt.f32.f16 %f31, %rs1;}

	// end inline asm
	mul.lo.s32 	%r66, %r50, %r1;
	cvt.s64.s32 	%rd3, %r66;
	shr.s32 	%r67, %r50, 31;
	shr.u32 	%r68, %r67, 30;
	add.s32 	%r69, %r50, %r68;
	shr.s32 	%r10, %r69, 2;
	setp.ge.s32 	%p14, %r2, %r10;
	mov.f32 	%f57, 0f00000000;
	@%p14 bra 	$L__BB2_19;
	mov.u32 	%r11, %ntid.x;
	add.s32 	%r12, %r2, %r11;
	max.u32 	%r72, %r10, %r12;
	setp.lt.u32 	%p15, %r12, %r10;
	selp.u32 	%r73, 1, 0, %p15;
	add.s32 	%r74, %r12, %r73;
	sub.s32 	%r75, %r72, %r74;
	div.u32 	%r76, %r75, %r11;
	add.s32 	%r77, %r76, %r73;
	add.s32 	%r13, %r77, 1;
	and.b32  	%r14, %r13, 3;
	setp.lt.u32 	%p16, %r77, 3;
	mov.b32 	%r156, 0;
	mov.u32 	%r151, %r2;
	@%p16 bra 	$L__BB2_15;
	shl.b32 	%r79, %r11, 3;
	shl.b32 	%r144, %r2, 2;
	add.s32 	%r147, %r79, %r144;
	shl.b32 	%r17, %r11, 4;
	mad.lo.s32 	%r146, %r11, 12, %r144;
	shl.b32 	%r145, %r12, 2;
	shl.b32 	%r80, %r11, 2;
	add.s32 	%r20, %r65, %r80;
	and.b32  	%r82, %r13, -4;
	neg.s32 	%r143, %r82;
	mov.b32 	%r156, 0;
	mov.u32 	%r151, %r2;
$L__BB2_14:
	cvt.u64.u32 	%rd15, %r144;
	add.s64 	%rd16, %rd15, %rd3;
	add.s64 	%rd17, %rd2, %rd16;
	ld.global.nc.u32 	%r84, [%rd17];
	add.s32 	%r100, %r65, %r144;
	ld.shared.u32 	%r85, [%r100];
	// begin inline asm
	dp4a.s32.s32 %r83, %r84, %r85, %r156;
	// end inline asm
	add.s32 	%r101, %r151, %r11;
	cvt.u64.u32 	%rd18, %r145;
	add.s64 	%rd19, %rd18, %rd3;
	add.s64 	%rd20, %rd2, %rd19;
	ld.global.nc.u32 	%r88, [%rd20];
	add.s32 	%r102, %r20, %r144;
	ld.shared.u32 	%r89, [%r102];
	// begin inline asm
	dp4a.s32.s32 %r87, %r88, %r89, %r83;
	// end inline asm
	add.s32 	%r103, %r101, %r11;
	cvt.u64.u32 	%rd21, %r147;
	add.s64 	%rd22, %rd21, %rd3;
	add.s64 	%rd23, %rd2, %rd22;
	ld.global.nc.u32 	%r92, [%rd23];
	add.s32 	%r104, %r65, %r147;
	ld.shared.u32 	%r93, [%r104];
	// begin inline asm
	dp4a.s32.s32 %r91, %r92, %r93, %r87;
	// end inline asm
	add.s32 	%r105, %r103, %r11;
	cvt.u64.u32 	%rd24, %r146;
	add.s64 	%rd25, %rd24, %rd3;
	add.s64 	%rd26, %rd2, %rd25;
	ld.global.nc.u32 	%r96, [%rd26];
	add.s32 	%r106, %r65, %r146;
	ld.shared.u32 	%r97, [%r106];
	// begin inline asm
	dp4a.s32.s32 %r156, %r96, %r97, %r91;
	// end inline asm
	add.s32 	%r151, %r105, %r11;
	add.s32 	%r147, %r147, %r17;
	add.s32 	%r146, %r146, %r17;
	add.s32 	%r145, %r145, %r17;
	add.s32 	%r144, %r144, %r17;
	add.s32 	%r143, %r143, 4;
	setp.ne.s32 	%p17, %r143, 0;
	@%p17 bra 	$L__BB2_14;
$L__BB2_15:
	setp.eq.s32 	%p18, %r14, 0;
	@%p18 bra 	$L__BB2_18;
	shl.b32 	%r154, %r151, 2;
	shl.b32 	%r40, %r11, 2;
	neg.s32 	%r153, %r14;
$L__BB2_17:
	.pragma "nounroll";
	cvt.u64.u32 	%rd27, %r154;
	add.s64 	%rd28, %rd27, %rd3;
	add.s64 	%rd29, %rd2, %rd28;
	ld.global.nc.u32 	%r108, [%rd29];
	add.s32 	%r112, %r65, %r154;
	ld.shared.u32 	%r109, [%r112];
	// begin inline asm
	dp4a.s32.s32 %r156, %r108, %r109, %r156;
	// end inline asm
	add.s32 	%r154, %r154, %r40;
	add.s32 	%r153, %r153, 1;
	setp.ne.s32 	%p19, %r153, 0;
	@%p19 bra 	$L__BB2_17;
$L__BB2_18:
	cvt.rn.f32.s32 	%f57, %r156;
$L__BB2_19:
	mul.f32 	%f33, %f31, %f57;
	ld.shared.f32 	%f34, [%r9];
	mul.f32 	%f35, %f33, %f34;
	mov.b32 	%r113, %f35;
	shfl.sync.down.b32	%r114|%p20, %r113, 16, 31, -1;
	mov.b32 	%f36, %r114;
	add.f32 	%f37, %f35, %f36;
	mov.b32 	%r115, %f37;
	shfl.sync.down.b32	%r116|%p21, %r115, 8, 31, -1;
	mov.b32 	%f38, %r116;
	add.f32 	%f39, %f37, %f38;
	mov.b32 	%r117, %f39;
	shfl.sync.down.b32	%r118|%p22, %r117, 4, 31, -1;
	mov.b32 	%f40, %r118;
	add.f32 	%f41, %f39, %f40;
	mov.b32 	%r119, %f41;
	shfl.sync.down.b32	%r120|%p23, %r119, 2, 31, -1;
	mov.b32 	%f42, %r120;
	add.f32 	%f43, %f41, %f42;
	mov.b32 	%r121, %f43;
	shfl.sync.down.b32	%r122|%p24, %r121, 1, 31, -1;
	mov.b32 	%f44, %r122;
	add.f32 	%f10, %f43, %f44;
	and.b32  	%r49, %r2, 31;
	setp.ne.s32 	%p25, %r49, 0;
	@%p25 bra 	$L__BB2_21;
	shr.u32 	%r123, %r2, 3;
	mov.u32 	%r124, _ZZ27int8_logit_gemv_dp4a_kernelPfPKfPKaPK6__halfiiE9s_partial;
	add.s32 	%r125, %r124, %r123;
	st.shared.f32 	[%r125], %f10;
$L__BB2_21:
	bar.sync 	0;
	setp.gt.u32 	%p26, %r2, 31;
	@%p26 bra 	$L__BB2_26;
	mov.u32 	%r126, %ntid.x;
	shr.u32 	%r127, %r126, 5;
	setp.ge.u32 	%p27, %r49, %r127;
	mov.f32 	%f58, 0f00000000;
	@%p27 bra 	$L__BB2_24;
	shl.b32 	%r128, %r49, 2;
	mov.u32 	%r129, _ZZ27int8_logit_gemv_dp4a_kernelPfPKfPKaPK6__halfiiE9s_partial;
	add.s32 	%r130, %r129, %r128;
	ld.shared.f32 	%f58, [%r130];
$L__BB2_24:
	setp.ne.s32 	%p28, %r49, 0;
	mov.b32 	%r131, %f58;
	shfl.sync.down.b32	%r132|%p29, %r131, 16, 31, -1;
	mov.b32 	%f46, %r132;
	add.f32 	%f47, %f58, %f46;
	mov.b32 	%r133, %f47;
	shfl.sync.down.b32	%r134|%p30, %r133, 8, 31, -1;
	mov.b32 	%f48, %r134;
	add.f32 	%f49, %f47, %f48;
	mov.b32 	%r135, %f49;
	shfl.sync.down.b32	%r136|%p31, %r135, 4, 31, -1;
	mov.b32 	%f50, %r136;
	add.f32 	%f51, %f49, %f50;
	mov.b32 	%r137, %f51;
	shfl.sync.down.b32	%r138|%p32, %r137, 2, 31, -1;
	mov.b32 	%f52, %r138;
	add.f32 	%f53, %f51, %f52;
	mov.b32 	%r139, %f53;
	shfl.sync.down.b32	%r140|%p33, %r139, 1, 31, -1;
	mov.b32 	%f54, %r140;
	add.f32 	%f13, %f53, %f54;
	@%p28 bra 	$L__BB2_26;
	cvta.to.global.u64 	%rd30, %rd4;
	mul.wide.u32 	%rd31, %r1, 4;
	add.s64 	%rd32, %rd30, %rd31;
	st.global.f32 	[%rd32], %f13;
$L__BB2_26:
	ret;

}


// ===== COMPILED SASS (sm_100) =====

	.target	sm_100

	.elftype	@"ET_EXEC"


//--------------------- .note.nv.tkinfo           --------------------------
	.section	.note.nv.tkinfo,"",@"SHT_NOTE"
	.sectionflags	@"SHF_NOTE_NV_TKINFO"
	.tkinfo
        /*0018*/ 	.word	0x00000002
        /*0030*/ 	.string	""
        /*0030*/ 	.string	"ptxas"
        /*0030*/ 	.string	"Cuda compilation tools, release 13.0, V13.0.88"
        /*0030*/ 	.string	"Build cuda_13.0.r13.0/compiler.36424714_0"
        /*0030*/ 	.string	"-arch sm_100 -m 64 "



//--------------------- .note.nv.cuinfo           --------------------------
	.section	.note.nv.cuinfo,"",@"SHT_NOTE"
	.sectionflags	@"SHF_NOTE_NV_CUINFO"
        /*0018*/ 	.short	0x0002
        /*001a*/ 	.short	0x0064
        /*001c*/ 	.short	0x0082
	.zero		2


//--------------------- .nv.info                  --------------------------
	.section	.nv.info,"",@"SHT_CUDA_INFO"
	.align	4


	//----- nvinfo : EIATTR_REGCOUNT
	.align		4
        /*0000*/ 	.byte	0x04, 0x2f
        /*0002*/ 	.short	(.L_1 - .L_0)
	.align		4
.L_0:
        /*0004*/ 	.word	index@(_Z28int8_embedding_lookup_kernelPfPKaPK6__halfii)
        /*0008*/ 	.word	0x0000000e


	//----- nvinfo : EIATTR_FRAME_SIZE
	.align		4
.L_1:
        /*000c*/ 	.byte	0x04, 0x11
        /*000e*/ 	.short	(.L_3 - .L_2)
	.align		4
.L_2:
        /*0010*/ 	.word	index@(_Z28int8_embedding_lookup_kernelPfPKaPK6__halfii)
        /*0014*/ 	.word	0x00000000


	//----- nvinfo : EIATTR_REGCOUNT
	.align		4
.L_3:
        /*0018*/ 	.byte	0x04, 0x2f
        /*001a*/ 	.short	(.L_5 - .L_4)
	.align		4
.L_4:
        /*001c*/ 	.word	index@(_Z22int8_logit_gemv_kernelPfPKfPKaPK6__halfii)
        /*0020*/ 	.word	0x00000020


	//----- nvinfo : EIATTR_FRAME_SIZE
	.align		4
.L_5:
        /*0024*/ 	.byte	0x04, 0x11
        /*0026*/ 	.short	(.L_7 - .L_6)
	.align		4
.L_6:
        /*0028*/ 	.word	index@(_Z22int8_logit_gemv_kernelPfPKfPKaPK6__halfii)
        /*002c*/ 	.word	0x00000000


	//----- nvinfo : EIATTR_REGCOUNT
	.align		4
.L_7:
        /*0030*/ 	.byte	0x04, 0x2f
        /*0032*/ 	.short	(.L_9 - .L_8)
	.align		4
.L_8:
        /*0034*/ 	.word	index@(_Z27int8_logit_gemv_dp4a_kernelPfPKfPKaPK6__halfii)
        /*0038*/ 	.word	0x00000020


	//----- nvinfo : EIATTR_FRAME_SIZE
	.align		4
.L_9:
        /*003c*/ 	.byte	0x04, 0x11
        /*003e*/ 	.short	(.L_11 - .L_10)
	.align		4
.L_10:
        /*0040*/ 	.word	index@($__internal_1_$__cuda_sm3x_div_rn_noftz_f32_slowpath)
        /*0044*/ 	.word	0x00000000


	//----- nvinfo : EIATTR_FRAME_SIZE
	.align		4
.L_11:
        /*0048*/ 	.byte	0x04, 0x11
        /*004a*/ 	.short	(.L_13 - .L_12)
	.align		4
.L_12:
        /*004c*/ 	.word	index@($__internal_0_$__cuda_sm20_rcp_rn_f32_slowpath)
        /*0050*/ 	.word	0x00000000


	//----- nvinfo : EIATTR_FRAME_SIZE
	.align		4
.L_13:
        /*0054*/ 	.byte	0x04, 0x11
        /*0056*/ 	.short	(.L_15 - .L_14)
	.align		4
.L_14:
        /*0058*/ 	.word	index@(_Z27int8_logit_gemv_dp4a_kernelPfPKfPKaPK6__halfii)
        /*005c*/ 	.word	0x00000000


	//----- nvinfo : EIATTR_MIN_STACK_SIZE
	.align		4
.L_15:
        /*0060*/ 	.byte	0x04, 0x12
        /*0062*/ 	.short	(.L_17 - .L_16)
	.align		4
.L_16:
        /*0064*/ 	.word	index@(_Z27int8_logit_gemv_dp4a_kernelPfPKfPKaPK6__halfii)
        /*0068*/ 	.word	0x00000000


	//----- nvinfo : EIATTR_MIN_STACK_SIZE
	.align		4
.L_17:
        /*006c*/ 	.byte	0x04, 0x12
        /*006e*/ 	.short	(.L_19 - .L_18)
	.align		4
.L_18:
        /*0070*/ 	.word	index@(_Z22int8_logit_gemv_kernelPfPKfPKaPK6__halfii)
        /*0074*/ 	.word	0x00000000


	//----- nvinfo : EIATTR_MIN_STACK_SIZE
	.align		4
.L_19:
        /*0078*/ 	.byte	0x04, 0x12
        /*007a*/ 	.short	(.L_21 - .L_20)
	.align		4
.L_20:
        /*007c*/ 	.word	index@(_Z28int8_embedding_lookup_kernelPfPKaPK6__halfii)
        /*0080*/ 	.word	0x00000000
.L_21:


//--------------------- .nv.compat                --------------------------
	.section	.nv.compat,"",@"SHT_CUDA_COMPAT_INFO"
	.align	4
        /*0000*/ 	.byte	0x02, 0x09, 0x00, 0x00, 0x02, 0x02, 0x01, 0x00, 0x02, 0x05, 0x05, 0x00, 0x03, 0x07, 0x01, 0x01
        /*0010*/ 	.byte	0x02, 0x03, 0x00, 0x00, 0x02, 0x06, 0x01, 0x00, 0x04, 0x0b, 0x08, 0x00, 0x01, 0x00, 0x00, 0x00
        /*0020*/ 	.byte	0x00, 0x00, 0x00, 0x00


//--------------------- .nv.info._Z27int8_logit_gemv_dp4a_kernelPfPKfPKaPK6__halfii --------------------------
	.section	.nv.info._Z27int8_logit_gemv_dp4a_kernelPfPKfPKaPK6__halfii,"",@"SHT_CUDA_INFO"
	.sectionflags	@""
	.align	4


	//----- nvinfo : EIATTR_CUDA_API_VERSION
	.align		4
        /*0000*/ 	.byte	0x04, 0x37
        /*0002*/ 	.short	(.L_23 - .L_22)
.L_22:
        /*0004*/ 	.word	0x00000082


	//----- nvinfo : EIATTR_KPARAM_INFO
	.align		4
.L_23:
        /*0008*/ 	.byte	0x04, 0x17
        /*000a*/ 	.short	(.L_25 - .L_24)
.L_24:
        /*000c*/ 	.word	0x00000000
        /*0010*/ 	.short	0x0005
        /*0012*/ 	.short	0x0024
        /*0014*/ 	.byte	0x00, 0xf0, 0x11, 0x00


	//----- nvinfo : EIATTR_KPARAM_INFO
	.align		4
.L_25:
        /*0018*/ 	.byte	0x04, 0x17
        /*001a*/ 	.short	(.L_27 - .L_26)
.L_26:
        /*001c*/ 	.word	0x00000000
        /*0020*/ 	.short	0x0004
        /*0022*/ 	.short	0x0020
        /*0024*/ 	.byte	0x00, 0xf0, 0x11, 0x00


	//----- nvinfo : EIATTR_KPARAM_INFO
	.align		4
.L_27:
        /*0028*/ 	.byte	0x04, 0x17
        /*002a*/ 	.short	(.L_29 - .L_28)
.L_28:
        /*002c*/ 	.word	0x00000000
        /*0030*/ 	.short	0x0003
        /*0032*/ 	.short	0x0018
        /*0034*/ 	.byte	0x00, 0xf5, 0x21, 0x00


	//----- nvinfo : EIATTR_KPARAM_INFO
	.align		4
.L_29:
        /*0038*/ 	.byte	0x04, 0x17
        /*003a*/ 	.short	(.L_31 - .L_30)
.L_30:
        /*003c*/ 	.word	0x00000000
        /*0040*/ 	.short	0x0002
        /*0042*/ 	.short	0x0010
        /*0044*/ 	.byte	0x00, 0xf5, 0x21, 0x00


	//----- nvinfo : EIATTR_KPARAM_INFO
	.align		4
.L_31:
        /*0048*/ 	.byte	0x04, 0x17
        /*004a*/ 	.short	(.L_33 - .L_32)
.L_32:
        /*004c*/ 	.word	0x00000000
        /*0050*/ 	.short	0x0001
        /*0052*/ 	.short	0x0008
        /*0054*/ 	.byte	0x00, 0xf5, 0x21, 0x00


	//----- nvinfo : EIATTR_KPARAM_INFO
	.align		4
.L_33:
        /*0058*/ 	.byte	0x04, 0x17
        /*005a*/ 	.short	(.L_35 - .L_34)
.L_34:
        /*005c*/ 	.word	0x00000000
        /*0060*/ 	.short	0x0000
        /*0062*/ 	.short	0x0000
        /*0064*/ 	.byte	0x00, 0xf5, 0x21, 0x00


	//----- nvinfo : EIATTR_SPARSE_MMA_MASK
	.align		4
.L_35:
        /*0068*/ 	.byte	0x03, 0x50
        /*006a*/ 	.short	0x0000


	//----- nvinfo : EIATTR_MAXREG_COUNT
	.align		4
        /*006c*/ 	.byte	0x03, 0x1b
        /*006e*/ 	.short	0x00ff


	//----- nvinfo : EIATTR_NUM_BARRIERS
	.align		4
        /*0070*/ 	.byte	0x02, 0x4c
        /*0072*/ 	.byte	0x01
	.zero		1


	//----- nvinfo : EIATTR_MERCURY_ISA_VERSION
	.align		4
        /*0074*/ 	.byte	0x03, 0x5f
        /*0076*/ 	.short	0x0101


	//----- nvinfo : EIATTR_INT_WARP_WIDE_INSTR_OFFSETS
	.align		4
        /*0078*/ 	.byte	0x04, 0x31
        /*007a*/ 	.short	(.L_37 - .L_36)


	//   ....[0]....
.L_36:
        /*007c*/ 	.word	0x00001880


	//   ....[1]....
        /*0080*/ 	.word	0x000019e0


	//----- nvinfo : EIATTR_COOP_GROUP_MASK_REGIDS
	.align		4
.L_37:
        /*0084*/ 	.byte	0x04, 0x29
        /*0086*/ 	.short	(.L_39 - .L_38)


	//   ....[0]....
.L_38:
        /*0088*/ 	.word	0xffffffff


	//   ....[1]....
        /*008c*/ 	.word	0xffffffff


	//   ....[2]....
        /*0090*/ 	.word	0xffffffff


	//   ....[3]....
        /*0094*/ 	.word	0xffffffff


	//   ....[4]....
        /*0098*/ 	.word	0xffffffff


	//   ....[5]....
        /*009c*/ 	.word	0xffffffff


	//   ....[6]....
        /*00a0*/ 	.word	0xffffffff


	//   ....[7]....
        /*00a4*/ 	.word	0xffffffff


	//   ....[8]....
        /*00a8*/ 	.word	0xffffffff


	//   ....[9]....
        /*00ac*/ 	.word	0xffffffff


	//   ....[10]....
        /*00b0*/ 	.word	0xffffffff


	//   ....[11]....
        /*00b4*/ 	.word	0xffffffff


	//   ....[12]....
        /*00b8*/ 	.word	0xffffffff


	//   ....[13]....
        /*00bc*/ 	.word	0xffffffff


	//   ....[14]....
        /*00c0*/ 	.word	0xffffffff


	//----- nvinfo : EIATTR_COOP_GROUP_INSTR_OFFSETS
	.align		4
.L_39:
        /*00c4*/ 	.byte	0x04, 0x28
        /*00c6*/ 	.short	(.L_41 - .L_40)


	//   ....[0]....
.L_40:
        /*00c8*/ 	.word	0x00000170


	//   ....[1]....
        /*00cc*/ 	.word	0x000001d0


	//   ....[2]....
        /*00d0*/ 	.word	0x000001f0


	//   ....[3]....
        /*00d4*/ 	.word	0x00000220


	//   ....[4]....
        /*00d8*/ 	.word	0x00000250


	//   ....[5]....
        /*00dc*/ 	.word	0x000018c0


	//   ....[6]....
        /*00e0*/ 	.word	0x000018e0


	//   ....[7]....
        /*00e4*/ 	.word	0x00001910


	//   ....[8]....
        /*00e8*/ 	.word	0x00001930


	//   ....[9]....
        /*00ec*/ 	.word	0x00001950


	//   ....[10]....
        /*00f0*/ 	.word	0x00001a40


	//   ....[11]....
        /*00f4*/ 	.word	0x00001a60


	//   ....[12]....
        /*00f8*/ 	.word	0x00001a80


	//   ....[13]....
        /*00fc*/ 	.word	0x00001aa0


	//   ....[14]....
        /*0100*/ 	.word	0x00001ac0


	//----- nvinfo : EIATTR_VRC_CTA_INIT_COUNT
	.align		4
.L_41:
        /*0104*/ 	.byte	0x02, 0x4a
	.zero		1
	.zero		1


	//----- nvinfo : EIATTR_EXIT_INSTR_OFFSETS
	.align		4
        /*0108*/ 	.byte	0x04, 0x1c
        /*010a*/ 	.short	(.L_43 - .L_42)


	//   ....[0]....
.L_42:
        /*010c*/ 	.word	0x00000040


	//   ....[1]....
        /*0110*/ 	.word	0x00001990


	//   ....[2]....
        /*0114*/ 	.word	0x00001ad0


	//   ....[3]....
        /*0118*/ 	.word	0x00001b20


	//----- nvinfo : EIATTR_CRS_STACK_SIZE
	.align		4
.L_43:
        /*011c*/ 	.byte	0x04, 0x1e
        /*011e*/ 	.short	(.L_45 - .L_44)
.L_44:
        /*0120*/ 	.word	0x00000000


	//----- nvinfo : EIATTR_CBANK_PARAM_SIZE
	.align		4
.L_45:
        /*0124*/ 	.byte	0x03, 0x19
        /*0126*/ 	.short	0x0028


	//----- nvinfo : EIATTR_PARAM_CBANK
	.align		4
        /*0128*/ 	.byte	0x04, 0x0a
        /*012a*/ 	.short	(.L_47 - .L_46)
	.align		4
.L_46:
        /*012c*/ 	.word	index@(.nv.constant0._Z27int8_logit_gemv_dp4a_kernelPfPKfPKaPK6__halfii)
        /*0130*/ 	.short	0x0380
        /*0132*/ 	.short	0x0028


	//----- nvinfo : EIATTR_SW_WAR
	.align		4
.L_47:
        /*0134*/ 	.byte	0x04, 0x36
        /*0136*/ 	.short	(.L_49 - .L_48)
.L_48:
        /*0138*/ 	.word	0x00000008
.L_49:


//--------------------- .nv.info._Z22int8_logit_gemv_kernelPfPKfPKaPK6__halfii --------------------------
	.section	.nv.info._Z22int8_logit_gemv_kernelPfPKfPKaPK6__halfii,"",@"SHT_CUDA_INFO"
	.sectionflags	@""
	.align	4


	//----- nvinfo : EIATTR_CUDA_API_VERSION
	.align		4
        /*0000*/ 	.byte	0x04, 0x37
        /*0002*/ 	.short	(.L_51 - .L_50)
.L_50:
        /*0004*/ 	.word	0x00000082


	//----- nvinfo : EIATTR_KPARAM_INFO
	.align		4
.L_51:
        /*0008*/ 	.byte	0x04, 0x17
        /*000a*/ 	.short	(.L_53 - .L_52)
.L_52:
        /*000c*/ 	.word	0x00000000
        /*0010*/ 	.short	0x0005
        /*0012*/ 	.short	0x0024
        /*0014*/ 	.byte	0x00, 0xf0, 0x11, 0x00


	//----- nvinfo : EIATTR_KPARAM_INFO
	.align		4
.L_53:
        /*0018*/ 	.byte	0x04, 0x17
        /*001a*/ 	.short	(.L_55 - .L_54)
.L_54:
        /*001c*/ 	.word	0x00000000
        /*0020*/ 	.short	0x0004
        /*0022*/ 	.short	0x0020
        /*0024*/ 	.byte	0x00, 0xf0, 0x11, 0x00


	//----- nvinfo : EIATTR_KPARAM_INFO
	.align		4
.L_55:
        /*0028*/ 	.byte	0x04, 0x17
        /*002a*/ 	.short	(.L_57 - .L_56)
.L_56:
        /*002c*/ 	.word	0x00000000
        /*0030*/ 	.short	0x0003
        /*0032*/ 	.short	0x0018
        /*0034*/ 	.byte	0x00, 0xf5, 0x21, 0x00


	//----- nvinfo : EIATTR_KPARAM_INFO
	.align		4
.L_57:
        /*0038*/ 	.byte	0x04, 0x17
        /*003a*/ 	.short	(.L_59 - .L_58)
.L_58:
        /*003c*/ 	.word	0x00000000
        /*0040*/ 	.short	0x0002
        /*0042*/ 	.short	0x0010
        /*0044*/ 	.byte	0x00, 0xf5, 0x21, 0x00


	//----- nvinfo : EIATTR_KPARAM_INFO
	.align		4
.L_59:
        /*0048*/ 	.byte	0x04, 0x17
        /*004a*/ 	.short	(.L_61 - .L_60)
.L_60:
        /*004c*/ 	.word	0x00000000
        /*0050*/ 	.short	0x0001
        /*0052*/ 	.short	0x0008
        /*0054*/ 	.byte	0x00, 0xf5, 0x21, 0x00


	//----- nvinfo : EIATTR_KPARAM_INFO
	.align		4
.L_61:
        /*0058*/ 	.byte	0x04, 0x17
        /*005a*/ 	.short	(.L_63 - .L_62)
.L_62:
        /*005c*/ 	.word	0x00000000
        /*0060*/ 	.short	0x0000
        /*0062*/ 	.short	0x0000
        /*0064*/ 	.byte	0x00, 0xf5, 0x21, 0x00


	//----- nvinfo : EIATTR_SPARSE_MMA_MASK
	.align		4
.L_63:
        /*0068*/ 	.byte	0x03, 0x50
        /*006a*/ 	.short	0x0000


	//----- nvinfo : EIATTR_MAXREG_COUNT
	.align		4
        /*006c*/ 	.byte	0x03, 0x1b
        /*006e*/ 	.short	0x00ff


	//----- nvinfo : EIATTR_NUM_BARRIERS
	.align		4
        /*0070*/ 	.byte	0x02, 0x4c
        /*0072*/ 	.byte	0x01
	.zero		1


	//----- nvinfo : EIATTR_MERCURY_ISA_VERSION
	.align		4
        /*0074*/ 	.byte	0x03, 0x5f
        /*0076*/ 	.short	0x0101


	//----- nvinfo : EIATTR_COOP_GROUP_MASK_REGIDS
	.align		4
        /*0078*/ 	.byte	0x04, 0x29
        /*007a*/ 	.short	(.L_65 - .L_64)


	//   ....[0]....
.L_64:
        /*007c*/ 	.word	0xffffffff


	//   ....[1]....
        /*0080*/ 	.word	0xffffffff


	//   ....[2]....
        /*0084*/ 	.word	0xffffffff


	//   ....[3]....
        /*0088*/ 	.word	0xffffffff


	//   ....[4]....
        /*008c*/ 	.word	0xffffffff


	//   ....[5]....
        /*0090*/ 	.word	0xffffffff


	//   ....[6]....
        /*0094*/ 	.word	0xffffffff


	//   ....[7]....
        /*0098*/ 	.word	0xffffffff


	//   ....[8]....
        /*009c*/ 	.word	0xffffffff


	//   ....[9]....
        /*00a0*/ 	.word	0xffffffff


	//----- nvinfo : EIATTR_COOP_GROUP_INSTR_OFFSETS
	.align		4
.L_65:
        /*00a4*/ 	.byte	0x04, 0x28
        /*00a6*/ 	.short	(.L_67 - .L_66)


	//   ....[0]....
.L_66:
        /*00a8*/ 	.word	0x00000d10


	//   ....[1]....
        /*00ac*/ 	.word	0x00000d70


	//   ....[2]....
        /*00b0*/ 	.word	0x00000db0


	//   ....[3]....
        /*00b4*/ 	.word	0x00000dd0


	//   ....[4]....
        /*00b8*/ 	.word	0x00000df0


	//   ....[5]....
        /*00bc*/ 	.word	0x00000ee0


	//   ....[6]....
        /*00c0*/ 	.word	0x00000f00


	//   ....[7]....
        /*00c4*/ 	.word	0x00000f20


	//   ....[8]....
        /*00c8*/ 	.word	0x00000f40


	//   ....[9]....
        /*00cc*/ 	.word	0x00000f60


	//----- nvinfo : EIATTR_VRC_CTA_INIT_COUNT
	.align		4
.L_67:
        /*00d0*/ 	.byte	0x02, 0x4a
	.zero		1
	.zero		1


	//----- nvinfo : EIATTR_EXIT_INSTR_OFFSETS
	.align		4
        /*00d4*/ 	.byte	0x04, 0x1c
        /*00d6*/ 	.short	(.L_69 - .L_68)


	//   ....[0]....
.L_68:
        /*00d8*/ 	.word	0x00000040


	//   ....[1]....
        /*00dc*/ 	.word	0x00000e30


	//   ....[2]....
        /*00e0*/ 	.word	0x00000f70


	//   ....[3]....
        /*00e4*/ 	.word	0x00000fc0


	//----- nvinfo : EIATTR_CRS_STACK_SIZE
	.align		4
.L_69:
        /*00e8*/ 	.byte	0x04, 0x1e
        /*00ea*/ 	.short	(.L_71 - .L_70)
.L_70:
        /*00ec*/ 	.word	0x00000000


	//----- nvinfo : EIATTR_CBANK_PARAM_SIZE
	.align		4
.L_71:
        /*00f0*/ 	.byte	0x03, 0x19
        /*00f2*/ 	.short	0x0028


	//----- nvinfo : EIATTR_PARAM_CBANK
	.align		4
        /*00f4*/ 	.byte	0x04, 0x0a
        /*00f6*/ 	.short	(.L_73 - .L_72)
	.align		4
.L_72:
        /*00f8*/ 	.word	index@(.nv.constant0._Z22int8_logit_gemv_kernelPfPKfPKaPK6__halfii)
        /*00fc*/ 	.short	0x0380
        /*00fe*/ 	.short	0x0028


	//----- nvinfo : EIATTR_SW_WAR
	.align		4
.L_73:
        /*0100*/ 	.byte	0x04, 0x36
        /*0102*/ 	.short	(.L_75 - .L_74)
.L_74:
        /*0104*/ 	.word	0x00000008
.L_75:


//--------------------- .nv.info._Z28int8_embedding_lookup_kernelPfPKaPK6__halfii --------------------------
	.section	.nv.info._Z28int8_embedding_lookup_kernelPfPKaPK6__halfii,"",@"SHT_CUDA_INFO"
	.sectionflags	@""
	.align	4


	//----- nvinfo : EIATTR_CUDA_API_VERSION
	.align		4
        /*0000*/ 	.byte	0x04, 0x37
        /*0002*/ 	.short	(.L_77 - .L_76)
.L_76:
        /*0004*/ 	.word	0x00000082


	//----- nvinfo : EIATTR_KPARAM_INFO
	.align		4
.L_77:
        /*0008*/ 	.byte	0x04, 0x17
        /*000a*/ 	.short	(.L_79 - .L_78)
.L_78:
        /*000c*/ 	.word	0x00000000
        /*0010*/ 	.short	0x0004
        /*0012*/ 	.short	0x001c
        /*0014*/ 	.byte	0x00, 0xf0, 0x11, 0x00


	//----- nvinfo : EIATTR_KPARAM_INFO
	.align		4
.L_79:
        /*0018*/ 	.byte	0x04, 0x17
        /*001a*/ 	.short	(.L_81 - .L_80)
.L_80:
        /*001c*/ 	.word	0x00000000
        /*0020*/ 	.short	0x0003
        /*0022*/ 	.short	0x0018
        /*0024*/ 	.byte	0x00, 0xf0, 0x11, 0x00


	//----- nvinfo : EIATTR_KPARAM_INFO
	.align		4
.L_81:
        /*0028*/ 	.byte	0x04, 0x17
        /*002a*/ 	.short	(.L_83 - .L_82)
.L_82:
        /*002c*/ 	.word	0x00000000
        /*0030*/ 	.short	0x0002
        /*0032*/ 	.short	0x0010
        /*0034*/ 	.byte	0x00, 0xf5, 0x21, 0x00


	//----- nvinfo : EIATTR_KPARAM_INFO
	.align		4
.L_83:
        /*0038*/ 	.byte	0x04, 0x17
        /*003a*/ 	.short	(.L_85 - .L_84)
.L_84:
        /*003c*/ 	.word	0x00000000
        /*0040*/ 	.short	0x0001
        /*0042*/ 	.short	0x0008
        /*0044*/ 	.byte	0x00, 0xf5, 0x21, 0x00


	//----- nvinfo : EIATTR_KPARAM_INFO
	.align		4
.L_85:
        /*0048*/ 	.byte	0x04, 0x17
        /*004a*/ 	.short	(.L_87 - .L_86)
.L_86:
        /*004c*/ 	.word	0x00000000
        /*0050*/ 	.short	0x0000
        /*0052*/ 	.short	0x0000
        /*0054*/ 	.byte	0x00, 0xf5, 0x21, 0x00


	//----- nvinfo : EIATTR_SPARSE_MMA_MASK
	.align		4
.L_87:
        /*0058*/ 	.byte	0x03, 0x50
        /*005a*/ 	.short	0x0000


	//----- nvinfo : EIATTR_MAXREG_COUNT
	.align		4
        /*005c*/ 	.byte	0x03, 0x1b
        /*005e*/ 	.short	0x00ff


	//----- nvinfo : EIATTR_MERCURY_ISA_VERSION
	.align		4
        /*0060*/ 	.byte	0x03, 0x5f
        /*0062*/ 	.short	0x0101


	//----- nvinfo : EIATTR_VRC_CTA_INIT_COUNT
	.align		4
        /*0064*/ 	.byte	0x02, 0x4a
	.zero		1
	.zero		1


	//----- nvinfo : EIATTR_EXIT_INSTR_OFFSETS
	.align		4
        /*0068*/ 	.byte	0x04, 0x1c
        /*006a*/ 	.short	(.L_89 - .L_88)


	//   ....[0]....
.L_88:
        /*006c*/ 	.word	0x00000070


	//   ....[1]....
        /*0070*/ 	.word	0x00000180


	//----- nvinfo : EIATTR_CBANK_PARAM_SIZE
	.align		4
.L_89:
        /*0074*/ 	.byte	0x03, 0x19
        /*0076*/ 	.short	0x0020


	//----- nvinfo : EIATTR_PARAM_CBANK
	.align		4
        /*0078*/ 	.byte	0x04, 0x0a
        /*007a*/ 	.short	(.L_91 - .L_90)
	.align		4
.L_90:
        /*007c*/ 	.word	index@(.nv.constant0._Z28int8_embedding_lookup_kernelPfPKaPK6__halfii)
        /*0080*/ 	.short	0x0380
        /*0082*/ 	.short	0x0020


	//----- nvinfo : EIATTR_SW_WAR
	.align		4
.L_91:
        /*0084*/ 	.byte	0x04, 0x36
        /*0086*/ 	.short	(.L_93 - .L_92)
.L_92:
        /*0088*/ 	.word	0x00000008
.L_93:


//--------------------- .nv.callgraph             --------------------------
	.section	.nv.callgraph,"",@"SHT_CUDA_CALLGRAPH"
	.align	4
	.sectionentsize	8
	.align		4
        /*0000*/ 	.word	0x00000000
	.align		4
        /*0004*/ 	.word	0xffffffff
	.align		4
        /*0008*/ 	.word	0x00000000
	.align		4
        /*000c*/ 	.word	0xfffffffe
	.align		4
        /*0010*/ 	.word	0x00000000
	.align		4
        /*0014*/ 	.word	0xfffffffd
	.align		4
        /*0018*/ 	.word	0x00000000
	.align		4
        /*001c*/ 	.word	0xfffffffc


//--------------------- .text._Z27int8_logit_gemv_dp4a_kernelPfPKfPKaPK6__halfii --------------------------
	.section	.text._Z27int8_logit_gemv_dp4a_kernelPfPKfPKaPK6__halfii,"ax",@progbits
	.align	128
        .global         _Z27int8_logit_gemv_dp4a_kernelPfPKfPKaPK6__halfii
        .type           _Z27int8_logit_gemv_dp4a_kernelPfPKfPKaPK6__halfii,@function
        .size           _Z27int8_logit_gemv_dp4a_kernelPfPKfPKaPK6__halfii,(.L_x_49 - _Z27int8_logit_gemv_dp4a_kernelPfPKfPKaPK6__halfii)
        .other          _Z27int8_logit_gemv_dp4a_kernelPfPKfPKaPK6__halfii,@"STO_CUDA_ENTRY STV_DEFAULT"
_Z27int8_logit_gemv_dp4a_kernelPfPKfPKaPK6__halfii:
.text._Z27int8_logit_gemv_dp4a_kernelPfPKfPKaPK6__halfii:
[----:B------:R-:W-:Y:S01]  /*0000*/  LDC R1, c[0x0][0x37c] ;  /* 0x0000df00ff017b82 */ /* 0x000fe20000000800 */
[----:B------:R-:W0:Y:S01]  /*0010*/  S2R R7, SR_CTAID.X ;  /* 0x0000000000077919 */ /* 0x000e220000002500 */
[----:B------:R-:W0:Y:S02]  /*0020*/  LDCU UR4, c[0x0][0x3a0] ;  /* 0x00007400ff0477ac */ /* 0x000e240008000800 */
[----:B0-----:R-:W-:-:S13]  /*0030*/  ISETP.GE.AND P0, PT, R7, UR4, PT ;  /* 0x0000000407007c0c */ /* 0x001fda000bf06270 */
[----:B------:R-:W-:Y:S05]  /*0040*/  @P0 EXIT ;  /* 0x000000000000094d */ /* 0x000fea0003800000 */
[----:B------:R-:W0:Y:S01]  /*0050*/  S2R R5, SR_TID.X ;  /* 0x0000000000057919 */ /* 0x000e220000002100 */
[----:B------:R-:W0:Y:S01]  /*0060*/  LDCU UR4, c[0x0][0x3a4] ;  /* 0x00007480ff0477ac */ /* 0x000e220008000800 */
[----:B------:R-:W-:Y:S01]  /*0070*/  BSSY.RECONVERGENT B0, `(.L_x_0) ;  /* 0x000000f000007945 */ /* 0x000fe20003800200 */
[----:B------:R-:W-:Y:S01]  /*0080*/  IMAD.MOV.U32 R0, RZ, RZ, RZ ;  /* 0x000000ffff007224 */ /* 0x000fe200078e00ff */
[----:B------:R-:W1:Y:S01]  /*0090*/  LDCU.64 UR6, c[0x0][0x358] ;  /* 0x00006b00ff0677ac */ /* 0x000e620008000a00 */
[----:B0-----:R-:W-:-:S13]  /*00a0*/  ISETP.GE.AND P2, PT, R5, UR4, PT ;  /* 0x0000000405007c0c */ /* 0x001fda000bf46270 */
[----:B-1----:R-:W-:Y:S05]  /*00b0*/  @P2 BRA `(.L_x_1) ;  /* 0x0000000000282947 */ /* 0x002fea0003800000 */
[----:B------:R-:W0:Y:S01]  /*00c0*/  LDC R4, c[0x0][0x360] ;  /* 0x0000d800ff047b82 */ /* 0x000e220000000800 */
[----:B------:R-:W-:Y:S02]  /*00d0*/  IMAD.MOV.U32 R0, RZ, RZ, RZ ;  /* 0x000000ffff007224 */ /* 0x000fe400078e00ff */
[----:B------:R-:W-:-:S05]  /*00e0*/  IMAD.MOV.U32 R11, RZ, RZ, R5 ;  /* 0x000000ffff0b7224 */ /* 0x000fca00078e0005 */
[----:B------:R-:W1:Y:S02]  /*00f0*/  LDC.64 R8, c[0x0][0x388] ;  /* 0x0000e200ff087b82 */ /* 0x000e640000000a00 */
.L_x_2:
[----:B-1----:R-:W-:-:S06]  /*0100*/  IMAD.WIDE R2, R11, 0x4, R8 ;  /* 0x000000040b027825 */ /* 0x002fcc00078e0208 */
[----:B------:R-:W2:Y:S01]  /*0110*/  LDG.E.CONSTANT R3, desc[UR6][R2.64] ;  /* 0x0000000602037981 */ /* 0x000ea2000c1e9900 */
[----:B0-----:R-:W-:-:S05]  /*0120*/  IMAD.IADD R11, R4, 0x1, R11 ;  /* 0x00000001040b7824 */ /* 0x001fca00078e020b */
[----:B------:R-:W-:Y:S02]  /*0130*/  ISETP.GE.AND P0, PT, R11, UR4, PT ;  /* 0x000000040b007c0c */ /* 0x000fe4000bf06270 */
[----:B--2---:R-:W-:-:S11]  /*0140*/  FMNMX R0, |R3|, R0, !PT ;  /* 0x0000000003007209 */ /* 0x004fd60007800200 */
[----:B------:R-:W-:Y:S05]  /*0150*/  @!P0 BRA `(.L_x_2) ;  /* 0xfffffffc00e88947 */ /* 0x000fea000383ffff */
.L_x_1:
[----:B------:R-:W-:Y:S05]  /*0160*/  BSYNC.RECONVERGENT B0 ;  /* 0x0000000000007941 */ /* 0x000fea0003800200 */
.L_x_0:
[----:B------:R-:W0:Y:S01]  /*0170*/  SHFL.DOWN PT, R3, R0, 0x10, 0x1f ;  /* 0x0a001f0000037f89 */ /* 0x000e2200000e0000 */
[----:B------:R-:W1:Y:S01]  /*0180*/  S2UR UR5, SR_CgaCtaId ;  /* 0x00000000000579c3 */ /* 0x000e620000008800 */
[----:B------:R-:W-:Y:S01]  /*0190*/  ISETP.NE.AND P0, PT, R5, RZ, PT ;  /* 0x000000ff0500720c */ /* 0x000fe20003f05270 */
[----:B------:R-:W-:Y:S01]  /*01a0*/  UMOV UR4, 0x400 ;  /* 0x0000040000047882 */ /* 0x000fe20000000000 */
[----:B0-----:R-:W-:Y:S01]  /*01b0*/  FMNMX R3, R3, R0, !PT ;  /* 0x0000000003037209 */ /* 0x001fe20007800000 */
[----:B-1----:R-:W-:-:S04]  /*01c0*/  ULEA UR4, UR5, UR4, 0x18 ;  /* 0x0000000405047291 */ /* 0x002fc8000f8ec0ff */
[----:B------:R-:W0:Y:S02]  /*01d0*/  SHFL.DOWN PT, R2, R3, 0x8, 0x1f ;  /* 0x09001f0003027f89 */ /* 0x000e2400000e0000 */
[----:B0-----:R-:W-:-:S05]  /*01e0*/  FMNMX R2, R3, R2, !PT ;  /* 0x0000000203027209 */ /* 0x001fca0007800000 */
[----:B------:R-:W0:Y:S02]  /*01f0*/  SHFL.DOWN PT, R9, R2, 0x4, 0x1f ;  /* 0x08801f0002097f89 */ /* 0x000e2400000e0000 */
[----:B0-----:R-:W-:Y:S01]  /*0200*/  FMNMX R9, R2, R9, !PT ;  /* 0x0000000902097209 */ /* 0x001fe20007800000 */
[----:B------:R-:W-:-:S04]  /*0210*/  IMAD.MOV.U32 R2, RZ, RZ, 0x42fe0000 ;  /* 0x42fe0000ff027424 */ /* 0x000fc800078e00ff */
[----:B------:R-:W0:Y:S02]  /*0220*/  SHFL.DOWN PT, R4, R9, 0x2, 0x1f ;  /* 0x08401f0009047f89 */ /* 0x000e2400000e0000 */
[----:B0-----:R-:W-:Y:S01]  /*0230*/  FMNMX R4, R9, R4, !PT ;  /* 0x0000000409047209 */ /* 0x001fe20007800000 */
[----:B------:R-:W-:-:S04]  /*0240*/  IMAD.MOV.U32 R9, RZ, RZ, 0x3c010204 ;  /* 0x3c010204ff097424 */ /* 0x000fc800078e00ff */
[----:B------:R-:W0:Y:S01]  /*0250*/  SHFL.DOWN PT, R11, R4, 0x1, 0x1f ;  /* 0x08201f00040b7f89 */ /* 0x000e2200000e0000 */
[----:B------:R-:W-:-:S04]  /*0260*/  FFMA R2, R9, -R2, 1 ;  /* 0x3f80000009027423 */ /* 0x000fc80000000802 */
[----:B------:R-:W-:Y:S01]  /*0270*/  FFMA R9, R2, R9, 0.0078740157186985015869 ;  /* 0x3c01020402097423 */ /* 0x000fe20000000009 */
[----:B0-----:R-:W-:-:S05]  /*0280*/  FMNMX R11, R4, R11, !PT ;  /* 0x0000000b040b7209 */ /* 0x001fca0007800000 */
[----:B------:R-:W-:Y:S01]  /*0290*/  @!P0 STS [UR4], R11 ;  /* 0x0000000bff008988 */ /* 0x000fe20008000804 */
[----:B------:R-:W-:Y:S06]  /*02a0*/  BAR.SYNC.DEFER_BLOCKING 0x0 ;  /* 0x0000000000007b1d */ /* 0x000fec0000010000 */
[----:B------:R-:W0:Y:S02]  /*02b0*/  LDS R0, [UR4] ;  /* 0x00000004ff007984 */ /* 0x000e240008000800 */
[----:B0-----:R-:W0:Y:S01]  /*02c0*/  FCHK P0, R0, 127 ;  /* 0x42fe000000007902 */ /* 0x001e220000000000 */
[----:B------:R-:W-:-:S04]  /*02d0*/  FFMA R2, R0, R9, RZ ;  /* 0x0000000900027223 */ /* 0x000fc800000000ff */
[----:B------:R-:W-:-:S04]  /*02e0*/  FFMA R3, R2, -127, R0 ;  /* 0xc2fe000002037823 */ /* 0x000fc80000000000 */
[----:B------:R-:W-:Y:S01]  /*02f0*/  FFMA R9, R9, R3, R2 ;  /* 0x0000000309097223 */ /* 0x000fe20000000002 */
[----:B0-----:R-:W-:Y:S06]  /*0300*/  @!P0 BRA `(.L_x_3) ;  /* 0x00000000000c8947 */ /* 0x001fec0003800000 */
[----:B------:R-:W-:-:S07]  /*0310*/  MOV R2, 0x330 ;  /* 0x0000033000027802 */ /* 0x000fce0000000f00 */
[----:B------:R-:W-:Y:S05]  /*0320*/  CALL.REL.NOINC `($__internal_1_$__cuda_sm3x_div_rn_noftz_f32_slowpath) ;  /* 0x0000001800d07944 */ /* 0x000fea0003c00000 */
[----:B------:R-:W-:-:S07]  /*0330*/  IMAD.MOV.U32 R9, RZ, RZ, R4 ;  /* 0x000000ffff097224 */ /* 0x000fce00078e0004 */
.L_x_3:
[----:B------:R-:W0:Y:S01]  /*0340*/  LDCU UR4, c[0x0][0x3a4] ;  /* 0x00007480ff0477ac */ /* 0x000e220008000800 */
[----:B------:R-:W-:Y:S04]  /*0350*/  BSSY.RECONVERGENT B0, `(.L_x_4) ;  /* 0x0000021000007945 */ /* 0x000fe80003800200 */
[----:B------:R-:W-:Y:S05]  /*0360*/  @P2 BRA `(.L_x_5) ;  /* 0x00000000007c2947 */ /* 0x000fea0003800000 */
[----:B------:R-:W-:Y:S01]  /*0370*/  VIADD R0, R9, 0x1800000 ;  /* 0x0180000009007836 */ /* 0x000fe20000000000 */
[----:B------:R-:W1:Y:S04]  /*0380*/  LDC R2, c[0x0][0x360] ;  /* 0x0000d800ff027b82 */ /* 0x000e680000000800 */
[----:B------:R-:W-:-:S04]  /*0390*/  LOP3.LUT R0, R0, 0x7f800000, RZ, 0xc0, !PT ;  /* 0x7f80000000007812 */ /* 0x000fc800078ec0ff */
[----:B------:R-:W-:-:S13]  /*03a0*/  ISETP.GT.U32.AND P0, PT, R0, 0x1ffffff, PT ;  /* 0x01ffffff0000780c */ /* 0x000fda0003f04070 */
[----:B------:R-:W-:Y:S05]  /*03b0*/  @P0 BRA `(.L_x_6) ;  /* 0x0000000000140947 */ /* 0x000fea0003800000 */
[----:B------:R-:W-:Y:S01]  /*03c0*/  IMAD.MOV.U32 R0, RZ, RZ, R9 ;  /* 0x000000ffff007224 */ /* 0x000fe200078e0009 */
[----:B------:R-:W-:-:S07]  /*03d0*/  MOV R4, 0x3f0 ;  /* 0x000003f000047802 */ /* 0x000fce0000000f00 */
[----:B01----:R-:W-:Y:S05]  /*03e0*/  CALL.REL.NOINC `($__internal_0_$__cuda_sm20_rcp_rn_f32_slowpath) ;  /* 0x0000001400d07944 */ /* 0x003fea0003c00000 */
[----:B------:R-:W-:Y:S01]  /*03f0*/  IMAD.MOV.U32 R0, RZ, RZ, R3 ;  /* 0x000000ffff007224 */ /* 0x000fe200078e0003 */
[----:B------:R-:W-:Y:S06]  /*0400*/  BRA `(.L_x_7) ;  /* 0x0000000000107947 */ /* 0x000fec0003800000 */
.L_x_6:
[----:B------:R-:W2:Y:S02]  /*0410*/  MUFU.RCP R0, R9 ;  /* 0x0000000900007308 */ /* 0x000ea40000001000 */
[----:B--2---:R-:W-:-:S04]  /*0420*/  FFMA R3, R0, R9, -1 ;  /* 0xbf80000000037423 */ /* 0x004fc80000000009 */
[----:B------:R-:W-:-:S04]  /*0430*/  FADD.FTZ R3, -R3, -RZ ;  /* 0x800000ff03037221 */ /* 0x000fc80000010100 */
[----:B------:R-:W-:-:S07]  /*0440*/  FFMA R0, R0, R3, R0 ;  /* 0x0000000300007223 */ /* 0x000fce0000000000 */
.L_x_7:
[----:B------:R-:W2:Y:S01]  /*0450*/  S2R R4, SR_CgaCtaId ;  /* 0x0000000000047919 */ /* 0x000ea20000008800 */
[----:B------:R-:W3:Y:S01]  /*0460*/  LDC.64 R10, c[0x0][0x388] ;  /* 0x0000e200ff0a7b82 */ /* 0x000ee20000000a00 */
[----:B------:R-:W-:Y:S01]  /*0470*/  MOV R3, 0x400 ;  /* 0x0000040000037802 */ /* 0x000fe20000000f00 */
[----:B------:R-:W-:Y:S01]  /*0480*/  IMAD.MOV.U32 R15, RZ, RZ, R5 ;  /* 0x000000ffff0f7224 */ /* 0x000fe200078e0005 */
[----:B------:R-:W-:-:S03]  /*0490*/  FSETP.GT.AND P0, PT, R9, RZ, PT ;  /* 0x000000ff0900720b */ /* 0x000fc60003f04000 */
[----:B------:R-:W-:Y:S01]  /*04a0*/  VIADD R3, R3, 0x90 ;  /* 0x0000009003037836 */ /* 0x000fe20000000000 */
[----:B------:R-:W-:-:S04]  /*04b0*/  FSEL R19, R0, RZ, P0 ;  /* 0x000000ff00137208 */ /* 0x000fc80000000000 */
[----:B--2---:R-:W-:-:S07]  /*04c0*/  LEA R3, R4, R3, 0x18 ;  /* 0x0000000304037211 */ /* 0x004fce00078ec0ff */
.L_x_8:
[----:B---3--:R-:W-:-:S06]  /*04d0*/  IMAD.WIDE R12, R15, 0x4, R10 ;  /* 0x000000040f0c7825 */ /* 0x008fcc00078e020a */
[----:B--2---:R-:W2:Y:S01]  /*04e0*/  LDG.E.CONSTANT R12, desc[UR6][R12.64] ;  /* 0x000000060c0c7981 */ /* 0x004ea2000c1e9900 */
[--C-:B------:R-:W-:Y:S02]  /*04f0*/  IMAD.IADD R17, R3, 0x1, R15.reuse ;  /* 0x0000000103117824 */ /* 0x100fe400078e020f */
[----:B-1----:R-:W-:-:S05]  /*0500*/  IMAD.IADD R15, R2, 0x1, R15 ;  /* 0x00000001020f7824 */ /* 0x002fca00078e020f */
[----:B0-----:R-:W-:Y:S01]  /*0510*/  ISETP.GE.AND P0, PT, R15, UR4, PT ;  /* 0x000000040f007c0c */ /* 0x001fe2000bf06270 */
[----:B--2---:R-:W-:-:S06]  /*0520*/  FMUL R0, R19, R12 ;  /* 0x0000000c13007220 */ /* 0x004fcc0000400000 */
[----:B------:R-:W0:Y:S02]  /*0530*/  F2I.NTZ R0, R0 ;  /* 0x0000000000007305 */ /* 0x000e240000203100 */
[----:B0-----:R2:W-:Y:S04]  /*0540*/  STS.U8 [R17], R0 ;  /* 0x0000000011007388 */ /* 0x0015e80000000000 */
[----:B------:R-:W-:Y:S05]  /*0550*/  @!P0 BRA `(.L_x_8) ;  /* 0xfffffffc00dc8947 */ /* 0x000fea000383ffff */
.L_x_5:
[----:B0-----:R-:W-:Y:S05]  /*0560*/  BSYNC.RECONVERGENT B0 ;  /* 0x0000000000007941 */ /* 0x001fea0003800200 */
.L_x_4:
[----:B------:R-:W0:Y:S08]  /*0570*/  LDC.64 R2, c[0x0][0x398] ;  /* 0x0000e600ff027b82 */ /* 0x000e300000000a00 */
[----:B------:R-:W1:Y:S08]  /*0580*/  LDC R4, c[0x0][0x3a4] ;  /* 0x0000e900ff047b82 */ /* 0x000e700000000800 */
[----:B------:R-:W3:Y:S01]  /*0590*/  S2UR UR11, SR_CgaCtaId ;  /* 0x00000000000b79c3 */ /* 0x000ee20000008800 */
[----:B------:R-:W-:Y:S01]  /*05a0*/  UMOV UR10, 0x400 ;  /* 0x00000400000a7882 */ /* 0x000fe20000000000 */
[----:B------:R-:W-:Y:S01]  /*05b0*/  ISETP.NE.AND P0, PT, R5, RZ, PT ;  /* 0x000000ff0500720c */ /* 0x000fe20003f05270 */
[----:B------:R-:W4:Y:S01]  /*05c0*/  LDCU.64 UR8, c[0x0][0x390] ;  /* 0x00007200ff0877ac */ /* 0x000f220008000a00 */
[----:B------:R-:W0:Y:S02]  /*05d0*/  LDCU.64 UR14, c[0x0][0x390] ;  /* 0x00007200ff0e77ac */ /* 0x000e240008000a00 */
[----:B0-----:R-:W-:Y:S01]  /*05e0*/  IMAD.WIDE.U32 R2, R7, 0x2, R2 ;  /* 0x0000000207027825 */ /* 0x001fe200078e0002 */
[----:B------:R-:W0:Y:S05]  /*05f0*/  LDCU.64 UR16, c[0x0][0x390] ;  /* 0x00007200ff1077ac */ /* 0x000e2a0008000a00 */
[----:B------:R-:W5:Y:S01]  /*0600*/  LDG.E.U16.CONSTANT R3, desc[UR6][R2.64] ;  /* 0x0000000602037981 */ /* 0x000f62000c1e9500 */
[----:B------:R-:W-:Y:S01]  /*0610*/  UIADD3 UR4, UPT, UPT, UR10, 0x90, URZ ;  /* 0x000000900a047890 */ /* 0x000fe2000fffe0ff */
[----:B-1----:R-:W-:Y:S01]  /*0620*/  SHF.R.S32.HI R11, RZ, 0x1f, R4 ;  /* 0x0000001fff0b7819 */ /* 0x002fe20000011404 */
[----:B------:R-:W-:Y:S01]  /*0630*/  BSSY.RECONVERGENT B2, `(.L_x_9) ;  /* 0x000011f000027945 */ /* 0x000fe20003800200 */
[----:B------:R-:W-:-:S02]  /*0640*/  IMAD.MOV.U32 R18, RZ, RZ, RZ ;  /* 0x000000ffff127224 */ /* 0x000fc400078e00ff */
[----:B------:R-:W-:Y:S01]  /*0650*/  LEA.HI R11, R11, R4, RZ, 0x2 ;  /* 0x000000040b0b7211 */ /* 0x000fe200078f10ff */
[----:B---3--:R-:W-:-:S03]  /*0660*/  ULEA UR5, UR11, UR4, 0x18 ;  /* 0x000000040b057291 */ /* 0x008fc6000f8ec0ff */
[----:B--2---:R-:W-:-:S06]  /*0670*/  SHF.R.S32.HI R0, RZ, 0x2, R11 ;  /* 0x00000002ff007819 */ /* 0x004fcc000001140b */
[----:B------:R1:W-:Y:S01]  /*0680*/  @!P0 STS [R4+UR5], R9 ;  /* 0x0000000904008988 */ /* 0x0003e20008000805 */
[----:B------:R-:W-:Y:S01]  /*0690*/  BAR.SYNC.DEFER_BLOCKING 0x0 ;  /* 0x0000000000007b1d */ /* 0x000fe20000010000 */
[----:B------:R-:W-:Y:S01]  /*06a0*/  ISETP.GE.AND P0, PT, R5, R0, PT ;  /* 0x000000000500720c */ /* 0x000fe20003f06270 */
[----:B-----5:R-:W-:-:S12]  /*06b0*/  HADD2.F32 R3, -RZ, R3.H0_H0 ;  /* 0x20000003ff037230 */ /* 0x020fd80000004100 */
[----:B01--4-:R-:W-:Y:S05]  /*06c0*/  @P0 BRA `(.L_x_10) ;  /* 0x0000001000540947 */ /* 0x013fea0003800000 */
[----:B------:R-:W0:Y:S01]  /*06d0*/  LDC R2, c[0x0][0x360] ;  /* 0x0000d800ff027b82 */ /* 0x000e220000000800 */
[----:B------:R-:W-:Y:S01]  /*06e0*/  BSSY.RECONVERGENT B1, `(.L_x_11) ;  /* 0x0000103000017945 */ /* 0x000fe20003800200 */
[----:B------:R-:W-:Y:S01]  /*06f0*/  IMAD.MOV.U32 R18, RZ, RZ, RZ ;  /* 0x000000ffff127224 */ /* 0x000fe200078e00ff */
[----:B0-----:R-:W0:Y:S01]  /*0700*/  I2F.U32.RP R10, R2 ;  /* 0x00000002000a7306 */ /* 0x001e220000209000 */
[----:B------:R-:W-:Y:S01]  /*0710*/  IMAD.IADD R29, R5, 0x1, R2 ;  /* 0x00000001051d7824 */ /* 0x000fe200078e0202 */
[----:B------:R-:W-:-:S04]  /*0720*/  ISETP.NE.U32.AND P2, PT, R2, RZ, PT ;  /* 0x000000ff0200720c */ /* 0x000fc80003f45070 */
[----:B------:R-:W-:Y:S02]  /*0730*/  ISETP.GE.U32.AND P0, PT, R29, R0, PT ;  /* 0x000000001d00720c */ /* 0x000fe40003f06070 */
[----:B------:R-:W-:Y:S02]  /*0740*/  VIMNMX.U32 R0, PT, PT, R0, R29, !PT ;  /* 0x0000001d00007248 */ /* 0x000fe40007fe0000 */
[----:B------:R-:W-:Y:S01]  /*0750*/  SEL R6, RZ, 0x1, P0 ;  /* 0x00000001ff067807 */ /* 0x000fe20000000000 */
[----:B0-----:R-:W0:Y:S02]  /*0760*/  MUFU.RCP R10, R10 ;  /* 0x0000000a000a7308 */ /* 0x001e240000001000 */
[----:B0-----:R-:W-:-:S06]  /*0770*/  VIADD R8, R10, 0xffffffe ;  /* 0x0ffffffe0a087836 */ /* 0x001fcc0000000000 */
[----:B------:R0:W1:Y:S02]  /*0780*/  F2I.FTZ.U32.TRUNC.NTZ R9, R8 ;  /* 0x0000000800097305 */ /* 0x000064000021f000 */
[----:B0-----:R-:W-:Y:S02]  /*0790*/  IMAD.MOV.U32 R8, RZ, RZ, RZ ;  /* 0x000000ffff087224 */ /* 0x001fe400078e00ff */
[----:B-1----:R-:W-:-:S04]  /*07a0*/  IMAD.MOV R11, RZ, RZ, -R9 ;  /* 0x000000ffff0b7224 */ /* 0x002fc800078e0a09 */
[----:B------:R-:W-:-:S04]  /*07b0*/  IMAD R11, R11, R2, RZ ;  /* 0x000000020b0b7224 */ /* 0x000fc800078e02ff */
[----:B------:R-:W-:Y:S01]  /*07c0*/  IMAD.HI.U32 R10, R9, R11, R8 ;  /* 0x0000000b090a7227 */ /* 0x000fe200078e0008 */
[----:B------:R-:W-:-:S05]  /*07d0*/  IADD3 R9, PT, PT, R0, -R29, -R6 ;  /* 0x8000001d00097210 */ /* 0x000fca0007ffe806 */
[----:B------:R-:W-:-:S04]  /*07e0*/  IMAD.HI.U32 R11, R10, R9, RZ ;  /* 0x000000090a0b7227 */ /* 0x000fc800078e00ff */
[----:B------:R-:W-:-:S04]  /*07f0*/  IMAD.MOV R0, RZ, RZ, -R11 ;  /* 0x000000ffff007224 */ /* 0x000fc800078e0a0b */
[----:B------:R-:W-:Y:S02]  /*0800*/  IMAD R9, R2, R0, R9 ;  /* 0x0000000002097224 */ /* 0x000fe400078e0209 */
[----:B------:R-:W-:-:S03]  /*0810*/  IMAD R0, R7, R4, RZ ;  /* 0x0000000407007224 */ /* 0x000fc600078e02ff */
[----:B------:R-:W-:-:S13]  /*0820*/  ISETP.GE.U32.AND P0, PT, R9, R2, PT ;  /* 0x000000020900720c */ /* 0x000fda0003f06070 */
[----:B------:R-:W-:Y:S02]  /*0830*/  @P0 IMAD.IADD R9, R9, 0x1, -R2 ;  /* 0x0000000109090824 */ /* 0x000fe400078e0a02 */
[----:B------:R-:W-:-:S03]  /*0840*/  @P0 VIADD R11, R11, 0x1 ;  /* 0x000000010b0b0836 */ /* 0x000fc60000000000 */
[----:B------:R-:W-:Y:S01]  /*0850*/  ISETP.GE.U32.AND P1, PT, R9, R2, PT ;  /* 0x000000020900720c */ /* 0x000fe20003f26070 */
[----:B------:R-:W-:-:S12]  /*0860*/  IMAD.MOV.U32 R9, RZ, RZ, R5 ;  /* 0x000000ffff097224 */ /* 0x000fd800078e0005 */
[----:B------:R-:W-:Y:S01]  /*0870*/  @P1 VIADD R11, R11, 0x1 ;  /* 0x000000010b0b1836 */ /* 0x000fe20000000000 */
[----:B------:R-:W-:-:S05]  /*0880*/  @!P2 LOP3.LUT R11, RZ, R2, RZ, 0x33, !PT ;  /* 0x00000002ff0ba212 */ /* 0x000fca00078e33ff */
[----:B------:R-:W-:-:S04]  /*0890*/  IMAD.IADD R6, R6, 0x1, R11 ;  /* 0x0000000106067824 */ /* 0x000fc800078e020b */
[C---:B------:R-:W-:Y:S01]  /*08a0*/  VIADD R10, R6.reuse, 0x1 ;  /* 0x00000001060a7836 */ /* 0x040fe20000000000 */
[----:B------:R-:W-:Y:S02]  /*08b0*/  ISETP.GE.U32.AND P0, PT, R6, 0x3, PT ;  /* 0x000000030600780c */ /* 0x000fe40003f06070 */
[----:B------:R-:W-:Y:S02]  /*08c0*/  SHF.R.S32.HI R6, RZ, 0x1f, R0 ;  /* 0x0000001fff067819 */ /* 0x000fe40000011400 */
[----:B------:R-:W-:-:S09]  /*08d0*/  LOP3.LUT R8, R10, 0x3, RZ, 0xc0, !PT ;  /* 0x000000030a087812 */ /* 0x000fd200078ec0ff */
[----:B------:R-:W-:Y:S05]  /*08e0*/  @!P0 BRA `(.L_x_12) ;  /* 0x0000000c00888947 */ /* 0x000fea0003800000 */
[----:B------:R-:W-:Y:S01]  /*08f0*/  LOP3.LUT R10, R10, 0xfffffffc, RZ, 0xc0, !PT ;  /* 0xfffffffc0a0a7812 */ /* 0x000fe200078ec0ff */
[----:B------:R-:W-:Y:S01]  /*0900*/  IMAD.SHL.U32 R25, R5, 0x4, RZ ;  /* 0x0000000405197824 */ /* 0x000fe200078e00ff */
[----:B------:R-:W-:Y:S01]  /*0910*/  BSSY.RELIABLE B0, `(.L_x_13) ;  /* 0x00000c1000007945 */ /* 0x000fe20003800100 */
[----:B------:R-:W-:Y:S01]  /*0920*/  IMAD.SHL.U32 R29, R29, 0x4, RZ ;  /* 0x000000041d1d7824 */ /* 0x000fe200078e00ff */
[----:B------:R-:W-:Y:S01]  /*0930*/  LEA R11, R2, UR5, 0x2 ;  /* 0x00000005020b7c11 */ /* 0x000fe2000f8e10ff */
[----:B------:R-:W-:Y:S02]  /*0940*/  IMAD.MOV R10, RZ, RZ, -R10 ;  /* 0x000000ffff0a7224 */ /* 0x000fe400078e0a0a */
[----:B------:R-:W-:Y:S02]  /*0950*/  IMAD.MOV.U32 R18, RZ, RZ, RZ ;  /* 0x000000ffff127224 */ /* 0x000fe400078e00ff */
[----:B------:R-:W-:Y:S01]  /*0960*/  IMAD.MOV.U32 R9, RZ, RZ, R5 ;  /* 0x000000ffff097224 */ /* 0x000fe200078e0005 */
[----:B------:R-:W-:Y:S01]  /*0970*/  ISETP.GE.AND P0, PT, R10, RZ, PT ;  /* 0x000000ff0a00720c */ /* 0x000fe20003f06270 */
[----:B------:R-:W-:-:S02]  /*0980*/  IMAD R19, R2, 0x8, R25 ;  /* 0x0000000802137824 */ /* 0x000fc400078e0219 */
[----:B------:R-:W-:-:S10]  /*0990*/  IMAD R23, R2, 0xc, R25 ;  /* 0x0000000c02177824 */ /* 0x000fd400078e0219 */
[----:B------:R-:W-:Y:S05]  /*09a0*/  @P0 BRA `(.L_x_14) ;  /* 0x0000000800dc0947 */ /* 0x000fea0003800000 */
[----:B------:R-:W-:Y:S01]  /*09b0*/  IMAD.MOV R12, RZ, RZ, -R10 ;  /* 0x000000ffff0c7224 */ /* 0x000fe200078e0a0a */
[----:B------:R-:W-:Y:S01]  /*09c0*/  BSSY.RECONVERGENT B3, `(.L_x_15) ;  /* 0x0000074000037945 */ /* 0x000fe20003800200 */
[----:B------:R-:W-:-:S03]  /*09d0*/  PLOP3.LUT P0, PT, PT, PT, PT, 0x80, 0x8 ;  /* 0x000000000008781c */ /* 0x000fc60003f0f070 */
[----:B------:R-:W-:-:S13]  /*09e0*/  ISETP.GT.AND P1, PT, R12, 0xc, PT ;  /* 0x0000000c0c00780c */ /* 0x000fda0003f24270 */
[----:B------:R-:W-:Y:S05]  /*09f0*/  @!P1 BRA `(.L_x_16) ;  /* 0x0000000400c09947 */ /* 0x000fea0003800000 */
[----:B------:R-:W-:-:S13]  /*0a00*/  PLOP3.LUT P0, PT, PT, PT, PT, 0x8, 0x80 ;  /* 0x000000000080781c */ /* 0x000fda0003f0e170 */
.L_x_17:
[--C-:B------:R-:W-:Y:S02]  /*0a10*/  IADD3 R20, P3, P4, R25, UR8, R0.reuse ;  /* 0x0000000819147c10 */ /* 0x100fe4000fc7e000 */
[----:B------:R-:W-:Y:S01]  /*0a20*/  IADD3 R16, P1, P2, R29, UR8, R0 ;  /* 0x000000081d107c10 */ /* 0x000fe2000fa3e000 */
[--C-:B------:R-:W-:Y:S01]  /*0a30*/  IMAD R27, R2, 0x10, R25.reuse ;  /* 0x00000010021b7824 */ /* 0x100fe200078e0219 */
[----:B------:R-:W-:Y:S01]  /*0a40*/  IADD3.X R21, PT, PT, RZ, UR9, R6, P3, P4 ;  /* 0x00000009ff157c10 */ /* 0x000fe20009fe8406 */
[----:B------:R-:W-:Y:S01]  /*0a50*/  IMAD.IADD R28, R11, 0x1, R25 ;  /* 0x000000010b1c7824 */ /* 0x000fe200078e0219 */
[----:B------:R-:W-:Y:S01]  /*0a60*/  IADD3 R12, P3, P4, R19, UR8, R0 ;  /* 0x00000008130c7c10 */ /* 0x000fe2000fc7e000 */
[----:B------:R0:W1:Y:S01]  /*0a70*/  LDS R26, [R25+UR5] ;  /* 0x00000005191a7984 */ /* 0x0000620008000800 */
[----:B------:R-:W-:-:S03]  /*0a80*/  IADD3.X R17, PT, PT, RZ, UR9, R6, P1, P2 ;  /* 0x00000009ff117c10 */ /* 0x000fc60008fe4406 */
[----:B------:R2:W1:Y:S01]  /*0a90*/  LDG.E.CONSTANT R20, desc[UR6][R20.64] ;  /* 0x0000000614147981 */ /* 0x000462000c1e9900 */
[----:B------:R-:W-:-:S03]  /*0aa0*/  IADD3.X R13, PT, PT, RZ, UR9, R6, P3, P4 ;  /* 0x00000009ff0d7c10 */ /* 0x000fc60009fe8406 */
[----:B------:R-:W3:Y:S01]  /*0ab0*/  LDG.E.CONSTANT R16, desc[UR6][R16.64] ;  /* 0x0000000610107981 */ /* 0x000ee2000c1e9900 */
[----:B------:R-:W-:Y:S01]  /*0ac0*/  IADD3 R14, P1, P2, R23, UR8, R0 ;  /* 0x00000008170e7c10 */ /* 0x000fe2000fa3e000 */
[----:B------:R-:W-:Y:S02]  /*0ad0*/  IMAD R29, R2, 0x10, R29 ;  /* 0x00000010021d7824 */ /* 0x000fe400078e021d */
[----:B------:R-:W-:Y:S04]  /*0ae0*/  LDS R24, [R19+UR5] ;  /* 0x0000000513187984 */ /* 0x000fe80008000800 */
[----:B--2---:R-:W3:Y:S04]  /*0af0*/  LDS R21, [R28] ;  /* 0x000000001c157984 */ /* 0x004ee80000000800 */
[----:B------:R2:W4:Y:S01]  /*0b00*/  LDG.E.CONSTANT R17, desc[UR6][R12.64] ;  /* 0x000000060c117981 */ /* 0x000522000c1e9900 */
[----:B------:R-:W-:-:S05]  /*0b10*/  IADD3.X R15, PT, PT, RZ, UR9, R6, P1, P2 ;  /* 0x00000009ff0f7c10 */ /* 0x000fca0008fe4406 */
[----:B------:R5:W4:Y:S01]  /*0b20*/  LDG.E.CONSTANT R22, desc[UR6][R14.64] ;  /* 0x000000060e167981 */ /* 0x000b22000c1e9900 */
[----:B--2---:R-:W-:-:S04]  /*0b30*/  IADD3 R12, P1, P2, R27, UR8, R0 ;  /* 0x000000081b0c7c10 */ /* 0x004fc8000fa3e000 */
[----:B------:R-:W-:Y:S02]  /*0b40*/  IADD3.X R13, PT, PT, RZ, UR9, R6, P1, P2 ;  /* 0x00000009ff0d7c10 */ /* 0x000fe40008fe4406 */
[----:B-----5:R-:W-:-:S03]  /*0b50*/  IADD3 R14, P1, P2, R29, UR8, R0 ;  /* 0x000000081d0e7c10 */ /* 0x020fc6000fa3e000 */
[----:B------:R2:W5:Y:S01]  /*0b60*/  LDG.E.CONSTANT R12, desc[UR6][R12.64] ;  /* 0x000000060c0c7981 */ /* 0x000562000c1e9900 */
[----:B------:R-:W-:-:S05]  /*0b70*/  IADD3.X R15, PT, PT, RZ, UR9, R6, P1, P2 ;  /* 0x00000009ff0f7c10 */ /* 0x000fca0008fe4406 */
[----:B------:R-:W5:Y:S01]  /*0b80*/  LDG.E.CONSTANT R14, desc[UR6][R14.64] ;  /* 0x000000060e0e7981 */ /* 0x000f62000c1e9900 */
[C---:B0-----:R-:W-:Y:S02]  /*0b90*/  IMAD R25, R2.reuse, 0x10, R19 ;  /* 0x0000001002197824 */ /* 0x041fe400078e0213 */
[----:B--2---:R-:W-:Y:S02]  /*0ba0*/  IMAD R13, R2, 0x10, R27 ;  /* 0x00000010020d7824 */ /* 0x004fe400078e021b */
[----:B-1----:R-:W-:Y:S01]  /*0bb0*/  IDP.4A.S8.S8 R18, R20, R26, R18 ;  /* 0x0000001a14127226 */ /* 0x002fe20000000612 */
[----:B------:R-:W-:Y:S01]  /*0bc0*/  IADD3 R20, P1, P2, R25, UR8, R0 ;  /* 0x0000000819147c10 */ /* 0x000fe2000fa3e000 */
[----:B------:R-:W-:Y:S02]  /*0bd0*/  IMAD R26, R2, 0x10, R23 ;  /* 0x00000010021a7824 */ /* 0x000fe400078e0217 */
[----:B---3--:R-:W-:Y:S01]  /*0be0*/  IDP.4A.S8.S8 R18, R16, R21, R18 ;  /* 0x0000001510127226 */ /* 0x008fe20000000612 */
[----:B------:R-:W-:Y:S01]  /*0bf0*/  IADD3.X R21, PT, PT, RZ, UR9, R6, P1, P2 ;  /* 0x00000009ff157c10 */ /* 0x000fe20008fe4406 */
[----:B------:R-:W0:Y:S01]  /*0c00*/  LDS R23, [R23+UR5] ;  /* 0x0000000517177984 */ /* 0x000e220008000800 */
[----:B------:R-:W-:-:S03]  /*0c10*/  IADD3 R16, P3, P4, R26, UR8, R0 ;  /* 0x000000081a107c10 */ /* 0x000fc6000fc7e000 */
[----:B------:R1:W2:Y:S01]  /*0c20*/  LDG.E.CONSTANT R20, desc[UR6][R20.64] ;  /* 0x0000000614147981 */ /* 0x0002a2000c1e9900 */
[----:B----4-:R-:W-:Y:S01]  /*0c30*/  IDP.4A.S8.S8 R24, R17, R24, R18 ;  /* 0x0000001811187226 */ /* 0x010fe20000000612 */
[----:B------:R-:W-:Y:S02]  /*0c40*/  IADD3.X R17, PT, PT, RZ, UR9, R6, P3, P4 ;  /* 0x00000009ff117c10 */ /* 0x000fe40009fe8406 */
[----:B------:R-:W-:Y:S01]  /*0c50*/  IADD3 R18, P1, P2, R13, UR8, R0 ;  /* 0x000000080d127c10 */ /* 0x000fe2000fa3e000 */
[----:B-1----:R-:W-:Y:S04]  /*0c60*/  LDS R21, [R25+UR5] ;  /* 0x0000000519157984 */ /* 0x002fe80008000800 */
[----:B------:R1:W3:Y:S01]  /*0c70*/  LDG.E.CONSTANT R16, desc[UR6][R16.64] ;  /* 0x0000000610107981 */ /* 0x0002e2000c1e9900 */
[----:B------:R-:W-:-:S05]  /*0c80*/  IADD3.X R19, PT, PT, RZ, UR9, R6, P1, P2 ;  /* 0x00000009ff137c10 */ /* 0x000fca0008fe4406 */
[----:B------:R4:W3:Y:S01]  /*0c90*/  LDG.E.CONSTANT R18, desc[UR6][R18.64] ;  /* 0x0000000612127981 */ /* 0x0008e2000c1e9900 */
[----:B-1----:R-:W-:-:S05]  /*0ca0*/  IMAD R17, R2, 0x10, R29 ;  /* 0x0000001002117824 */ /* 0x002fca00078e021d */
[----:B------:R-:W-:-:S04]  /*0cb0*/  IADD3 R28, P1, P2, R17, UR8, R0 ;  /* 0x00000008111c7c10 */ /* 0x000fc8000fa3e000 */
[----:B------:R-:W-:-:S05]  /*0cc0*/  IADD3.X R29, PT, PT, RZ, UR9, R6, P1, P2 ;  /* 0x00000009ff1d7c10 */ /* 0x000fca0008fe4406 */
[----:B------:R1:W3:Y:S01]  /*0cd0*/  LDG.E.CONSTANT R28, desc[UR6][R28.64] ;  /* 0x000000061c1c7981 */ /* 0x0002e2000c1e9900 */
[----:B0-----:R-:W-:Y:S02]  /*0ce0*/  IDP.4A.S8.S8 R15, R22, R23, R24 ;  /* 0x00000017160f7226 */ /* 0x001fe40000000618 */
[----:B------:R-:W-:Y:S01]  /*0cf0*/  IMAD.IADD R22, R11, 0x1, R27 ;  /* 0x000000010b167824 */ /* 0x000fe200078e021b */
[----:B------:R-:W-:Y:S04]  /*0d00*/  LDS R23, [R13+UR5] ;  /* 0x000000050d177984 */ /* 0x000fe80008000800 */
[----:B------:R-:W5:Y:S04]  /*0d10*/  LDS R27, [R27+UR5] ;  /* 0x000000051b1b7984 */ /* 0x000f680008000800 */
[----:B------:R-:W0:Y:S01]  /*0d20*/  LDS R22, [R22] ;  /* 0x0000000016167984 */ /* 0x000e220000000800 */
[----:B----4-:R-:W-:-:S02]  /*0d30*/  IMAD R19, R2, 0x10, R25 ;  /* 0x0000001002137824 */ /* 0x010fc400078e0219 */
[----:B-1----:R-:W-:-:S06]  /*0d40*/  IMAD.IADD R29, R11, 0x1, R13 ;  /* 0x000000010b1d7824 */ /* 0x002fcc00078e020d */
[----:B------:R-:W-:Y:S01]  /*0d50*/  LDS R29, [R29] ;  /* 0x000000001d1d7984 */ /* 0x000fe20000000800 */
[----:B-----5:R-:W-:-:S03]  /*0d60*/  IDP.4A.S8.S8 R15, R12, R27, R15 ;  /* 0x0000001b0c0f7226 */ /* 0x020fc6000000060f */
[----:B------:R-:W3:Y:S01]  /*0d70*/  LDS R12, [R26+UR5] ;  /* 0x000000051a0c7984 */ /* 0x000ee20008000800 */
[----:B0-----:R-:W-:Y:S01]  /*0d80*/  IDP.4A.S8.S8 R24, R14, R22, R15 ;  /* 0x000000160e187226 */ /* 0x001fe2000000060f */
[----:B------:R-:W-:-:S04]  /*0d90*/  IADD3 R14, P1, P2, R19, UR8, R0 ;  /* 0x00000008130e7c10 */ /* 0x000fc8000fa3e000 */
[----:B------:R-:W-:-:S05]  /*0da0*/  IADD3.X R15, PT, PT, RZ, UR9, R6, P1, P2 ;  /* 0x00000009ff0f7c10 */ /* 0x000fca0008fe4406 */
[----:B------:R0:W4:Y:S01]  /*0db0*/  LDG.E.CONSTANT R14, desc[UR6][R14.64] ;  /* 0x000000060e0e7981 */ /* 0x000122000c1e9900 */
[C---:B------:R-:W-:Y:S02]  /*0dc0*/  IMAD R25, R2.reuse, 0x10, R26 ;  /* 0x0000001002197824 */ /* 0x040fe400078e021a */
[----:B0-----:R-:W-:Y:S02]  /*0dd0*/  IMAD R15, R2, 0x10, R19 ;  /* 0x00000010020f7824 */ /* 0x001fe400078e0213 */
[----:B------:R-:W4:Y:S01]  /*0de0*/  LDS R19, [R19+UR5] ;  /* 0x0000000513137984 */ /* 0x000f220008000800 */
[----:B--2---:R-:W-:Y:S01]  /*0df0*/  IDP.4A.S8.S8 R27, R20, R21, R24 ;  /* 0x00000015141b7226 */ /* 0x004fe20000000618 */
[----:B------:R-:W-:Y:S01]  /*0e00*/  IADD3 R20, P1, P2, R25, UR8, R0 ;  /* 0x0000000819147c10 */ /* 0x000fe2000fa3e000 */
[----:B------:R-:W-:-:S03]  /*0e10*/  IMAD R24, R2, 0x10, R17 ;  /* 0x0000001002187824 */ /* 0x000fc600078e0211 */
[----:B------:R-:W-:-:S05]  /*0e20*/  IADD3.X R21, PT, PT, RZ, UR9, R6, P1, P2 ;  /* 0x00000009ff157c10 */ /* 0x000fca0008fe4406 */
[----:B------:R0:W2:Y:S01]  /*0e30*/  LDG.E.CONSTANT R20, desc[UR6][R20.64] ;  /* 0x0000000614147981 */ /* 0x0000a2000c1e9900 */
[----:B---3--:R-:W-:Y:S02]  /*0e40*/  IDP.4A.S8.S8 R16, R16, R12, R27 ;  /* 0x0000000c10107226 */ /* 0x008fe4000000061b */
[----:B------:R-:W-:-:S05]  /*0e50*/  IMAD R27, R2, 0x10, R13 ;  /* 0x00000010021b7824 */ /* 0x000fca00078e020d */
[----:B------:R-:W-:Y:S01]  /*0e60*/  IADD3 R12, P3, P4, R27, UR8, R0 ;  /* 0x000000081b0c7c10 */ /* 0x000fe2000fc7e000 */
[----:B------:R-:W-:Y:S01]  /*0e70*/  IDP.4A.S8.S8 R18, R18, R23, R16 ;  /* 0x0000001712127226 */ /* 0x000fe20000000610 */
[----:B------:R-:W-:Y:S02]  /*0e80*/  IADD3 R16, P1, P2, R24, UR8, R0 ;  /* 0x0000000818107c10 */ /* 0x000fe4000fa3e000 */
[----:B------:R-:W-:Y:S01]  /*0e90*/  IADD3.X R13, PT, PT, RZ, UR9, R6, P3, P4 ;  /* 0x00000009ff0d7c10 */ /* 0x000fe20009fe8406 */
[----:B0-----:R-:W-:Y:S01]  /*0ea0*/  IMAD R21, R2, 0x10, R25 ;  /* 0x0000001002157824 */ /* 0x001fe200078e0219 */
[----:B------:R-:W-:Y:S01]  /*0eb0*/  IADD3 R22, P3, P4, R15, UR8, R0 ;  /* 0x000000080f167c10 */ /* 0x000fe2000fc7e000 */
[----:B------:R-:W2:Y:S01]  /*0ec0*/  LDS R25, [R25+UR5] ;  /* 0x0000000519197984 */ /* 0x000ea20008000800 */
[----:B------:R-:W-:-:S03]  /*0ed0*/  IADD3.X R17, PT, PT, RZ, UR9, R6, P1, P2 ;  /* 0x00000009ff117c10 */ /* 0x000fc60008fe4406 */
[----:B------:R0:W3:Y:S01]  /*0ee0*/  LDG.E.CONSTANT R12, desc[UR6][R12.64] ;  /* 0x000000060c0c7981 */ /* 0x0000e2000c1e9900 */
[----:B------:R-:W-:-:S03]  /*0ef0*/  IADD3.X R23, PT, PT, RZ, UR9, R6, P3, P4 ;  /* 0x00000009ff177c10 */ /* 0x000fc60009fe8406 */
[----:B------:R1:W5:Y:S01]  /*0f00*/  LDG.E.CONSTANT R16, desc[UR6][R16.64] ;  /* 0x0000000610107981 */ /* 0x000362000c1e9900 */
[----:B------:R-:W-:Y:S01]  /*0f10*/  IDP.4A.S8.S8 R18, R28, R29, R18 ;  /* 0x0000001d1c127226 */ /* 0x000fe20000000612 */
[----:B------:R-:W-:Y:S02]  /*0f20*/  IADD3 R28, P1, P2, R21, UR8, R0 ;  /* 0x00000008151c7c10 */ /* 0x000fe4000fa3e000 */
[----:B------:R-:W5:Y:S02]  /*0f30*/  LDG.E.CONSTANT R22, desc[UR6][R22.64] ;  /* 0x0000000616167981 */ /* 0x000f64000c1e9900 */
[----:B------:R-:W-:Y:S02]  /*0f40*/  IADD3.X R29, PT, PT, RZ, UR9, R6, P1, P2 ;  /* 0x00000009ff1d7c10 */ /* 0x000fe40008fe4406 */
[----:B0-----:R-:W-:Y:S04]  /*0f50*/  LDS R13, [R21+UR5] ;  /* 0x00000005150d7984 */ /* 0x001fe80008000800 */
[----:B------:R0:W5:Y:S04]  /*0f60*/  LDG.E.CONSTANT R28, desc[UR6][R28.64] ;  /* 0x000000061c1c7981 */ /* 0x000168000c1e9900 */
[----:B-1----:R-:W-:Y:S01]  /*0f70*/  LDS R17, [R15+UR5] ;  /* 0x000000050f117984 */ /* 0x002fe20008000800 */
[----:B------:R-:W-:-:S04]  /*0f80*/  IADD3 R9, PT, PT, R2, R9, R2 ;  /* 0x0000000902097210 */ /* 0x000fc80007ffe002 */
[----:B------:R-:W-:Y:S01]  /*0f90*/  IADD3 R9, PT, PT, R2, R9, R2 ;  /* 0x0000000902097210 */ /* 0x000fe20007ffe002 */
[----:B------:R-:W-:-:S03]  /*0fa0*/  VIADD R10, R10, 0x10 ;  /* 0x000000100a0a7836 */ /* 0x000fc60000000000 */
[----:B------:R-:W-:Y:S01]  /*0fb0*/  IADD3 R9, PT, PT, R2, R9, R2 ;  /* 0x0000000902097210 */ /* 0x000fe20007ffe002 */
[----:B----4-:R-:W-:Y:S02]  /*0fc0*/  IDP.4A.S8.S8 R26, R14, R19, R18 ;  /* 0x000000130e1a7226 */ /* 0x010fe40000000612 */
[----:B------:R-:W-:Y:S01]  /*0fd0*/  IMAD.IADD R14, R11, 0x1, R27 ;  /* 0x000000010b0e7824 */ /* 0x000fe200078e021b */
[----:B------:R-:W3:Y:S05]  /*0fe0*/  LDS R18, [R27+UR5] ;  /* 0x000000051b127984 */ /* 0x000eea0008000800 */
[----:B------:R-:W5:Y:S01]  /*0ff0*/  LDS R14, [R14] ;  /* 0x000000000e0e7984 */ /* 0x000f620000000800 */
[----:B------:R-:W-:-:S02]  /*1000*/  IADD3 R9, PT, PT, R2, R9, R2 ;  /* 0x0000000902097210 */ /* 0x000fc40007ffe002 */
[----:B------:R-:W-:Y:S02]  /*1010*/  ISETP.GE.AND P1, PT, R10, -0xc, PT ;  /* 0xfffffff40a00780c */ /* 0x000fe40003f26270 */
[----:B------:R-:W-:-:S04]  /*1020*/  IADD3 R9, PT, PT, R2, R9, R2 ;  /* 0x0000000902097210 */ /* 0x000fc80007ffe002 */
[----:B------:R-:W-:-:S04]  /*1030*/  IADD3 R9, PT, PT, R2, R9, R2 ;  /* 0x0000000902097210 */ /* 0x000fc80007ffe002 */
[C---:B------:R-:W-:Y:S01]  /*1040*/  IADD3 R9, PT, PT, R2.reuse, R9, R2 ;  /* 0x0000000902097210 */ /* 0x040fe20007ffe002 */
[C---:B0-----:R-:W-:Y:S02]  /*1050*/  IMAD R29, R2.reuse, 0x10, R24 ;  /* 0x00000010021d7824 */ /* 0x041fe400078e0218 */
[C---:B------:R-:W-:Y:S01]  /*1060*/  IMAD R19, R2.reuse, 0x10, R15 ;  /* 0x0000001002137824 */ /* 0x040fe200078e020f */
[----:B------:R-:W-:Y:S01]  /*1070*/  IADD3 R9, PT, PT, R2, R9, R2 ;  /* 0x0000000902097210 */ /* 0x000fe20007ffe002 */
[----:B--2---:R-:W-:Y:S02]  /*1080*/  IDP.4A.S8.S8 R23, R20, R25, R26 ;  /* 0x0000001914177226 */ /* 0x004fe4000000061a */
[----:B------:R-:W-:Y:S02]  /*1090*/  IMAD R25, R2, 0x10, R27 ;  /* 0x0000001002197824 */ /* 0x000fe400078e021b */
[----:B---3--:R-:W-:-:S04]  /*10a0*/  IDP.4A.S8.S8 R23, R12, R18, R23 ;  /* 0x000000120c177226 */ /* 0x008fc80000000617 */
[----:B-----5:R-:W-:-:S04]  /*10b0*/  IDP.4A.S8.S8 R16, R16, R14, R23 ;  /* 0x0000000e10107226 */ /* 0x020fc80000000617 */
[----:B------:R-:W-:Y:S02]  /*10c0*/  IDP.4A.S8.S8 R16, R22, R17, R16 ;  /* 0x0000001116107226 */ /* 0x000fe40000000610 */
[----:B------:R-:W-:Y:S02]  /*10d0*/  IMAD R23, R2, 0x10, R21 ;  /* 0x0000001002177824 */ /* 0x000fe400078e0215 */
[----:B------:R-:W-:Y:S01]  /*10e0*/  IDP.4A.S8.S8 R18, R28, R13, R16 ;  /* 0x0000000d1c127226 */ /* 0x000fe20000000610 */
[----:B------:R-:W-:Y:S06]  /*10f0*/  @!P1 BRA `(.L_x_17) ;  /* 0xfffffff800449947 */ /* 0x000fec000383ffff */
.L_x_16:
[----:B------:R-:W-:Y:S05]  /*1100*/  BSYNC.RECONVERGENT B3 ;  /* 0x0000000000037941 */ /* 0x000fea0003800200 */
.L_x_15:
[----:B------:R-:W-:Y:S01]  /*1110*/  IMAD.MOV R12, RZ, RZ, -R10 ;  /* 0x000000ffff0c7224 */ /* 0x000fe200078e0a0a */
[----:B------:R-:W-:Y:S04]  /*1120*/  BSSY.RECONVERGENT B3, `(.L_x_18) ;  /* 0x000003c000037945 */ /* 0x000fe80003800200 */
[----:B------:R-:W-:-:S13]  /*1130*/  ISETP.GT.AND P1, PT, R12, 0x4, PT ;  /* 0x000000040c00780c */ /* 0x000fda0003f24270 */
[----:B------:R-:W-:Y:S05]  /*1140*/  @!P1 BRA `(.L_x_19) ;  /* 0x0000000000e49947 */ /* 0x000fea0003800000 */
[----:B------:R-:W0:Y:S02]  /*1150*/  LDCU.64 UR12, c[0x0][0x390] ;  /* 0x00007200ff0c77ac */ /* 0x000e240008000a00 */
[--C-:B0-----:R-:W-:Y:S02]  /*1160*/  IADD3 R12, P0, P1, R25, UR12, R0.reuse ;  /* 0x0000000c190c7c10 */ /* 0x101fe4000f91e000 */
[----:B------:R-:W-:Y:S02]  /*1170*/  IADD3 R14, P2, P3, R29, UR12, R0 ;  /* 0x0000000c1d0e7c10 */ /* 0x000fe4000fb5e000 */
[--C-:B------:R-:W-:Y:S02]  /*1180*/  IADD3.X R13, PT, PT, RZ, UR13, R6.reuse, P0, P1 ;  /* 0x0000000dff0d7c10 */ /* 0x100fe400087e2406 */
[----:B------:R-:W-:-:S04]  /*1190*/  IADD3.X R15, PT, PT, RZ, UR13, R6, P2, P3 ;  /* 0x0000000dff0f7c10 */ /* 0x000fc800097e6406 */
[----:B------:R-:W2:Y:S04]  /*11a0*/  LDG.E.CONSTANT R13, desc[UR6][R12.64] ;  /* 0x000000060c0d7981 */ /* 0x000ea8000c1e9900 */
[----:B------:R0:W3:Y:S01]  /*11b0*/  LDG.E.CONSTANT R15, desc[UR6][R14.64] ;  /* 0x000000060e0f7981 */ /* 0x0000e2000c1e9900 */
[----:B------:R-:W-:Y:S01]  /*11c0*/  IADD3 R16, P0, P1, R19, UR12, R0 ;  /* 0x0000000c13107c10 */ /* 0x000fe2000f91e000 */
[----:B------:R-:W-:-:S03]  /*11d0*/  IMAD.IADD R24, R11, 0x1, R25 ;  /* 0x000000010b187824 */ /* 0x000fc600078e0219 */
[----:B------:R-:W-:-:S03]  /*11e0*/  IADD3.X R17, PT, PT, RZ, UR13, R6, P0, P1 ;  /* 0x0000000dff117c10 */ /* 0x000fc600087e2406 */
[----:B------:R-:W-:Y:S04]  /*11f0*/  LDS R24, [R24] ;  /* 0x0000000018187984 */ /* 0x000fe80000000800 */
[----:B0-----:R0:W2:Y:S04]  /*1200*/  LDS R14, [R25+UR5] ;  /* 0x00000005190e7984 */ /* 0x0010a80008000800 */
[----:B------:R1:W4:Y:S01]  /*1210*/  LDG.E.CONSTANT R22, desc[UR6][R16.64] ;  /* 0x0000000610167981 */ /* 0x000322000c1e9900 */
[----:B------:R-:W-:Y:S01]  /*1220*/  IADD3 R20, P0, P1, R23, UR12, R0 ;  /* 0x0000000c17147c10 */ /* 0x000fe2000f91e000 */
[----:B0-----:R-:W-:-:S03]  /*1230*/  IMAD R25, R2, 0x10, R25 ;  /* 0x0000001002197824 */ /* 0x001fc600078e0219 */
[----:B------:R-:W-:Y:S01]  /*1240*/  IADD3.X R21, PT, PT, RZ, UR13, R6, P0, P1 ;  /* 0x0000000dff157c10 */ /* 0x000fe200087e2406 */
[C---:B------:R-:W-:Y:S01]  /*1250*/  IMAD R29, R2.reuse, 0x10, R29 ;  /* 0x00000010021d7824 */ /* 0x040fe200078e021d */
[----:B------:R-:W-:Y:S01]  /*1260*/  IADD3 R12, P2, P3, R25, UR12, R0 ;  /* 0x0000000c190c7c10 */ /* 0x000fe2000fb5e000 */
[----:B------:R-:W-:Y:S02]  /*1270*/  IMAD R27, R2, 0x10, R19 ;  /* 0x00000010021b7824 */ /* 0x000fe400078e0213 */
[----:B------:R0:W5:Y:S04]  /*1280*/  LDG.E.CONSTANT R26, desc[UR6][R20.64] ;  /* 0x00000006141a7981 */ /* 0x000168000c1e9900 */
[----:B------:R-:W4:Y:S01]  /*1290*/  LDS R19, [R19+UR5] ;  /* 0x0000000513137984 */ /* 0x000f220008000800 */
[----:B--2---:R-:W-:Y:S01]  /*12a0*/  IDP.4A.S8.S8 R18, R13, R14, R18 ;  /* 0x0000000e0d127226 */ /* 0x004fe20000000612 */
[----:B------:R-:W-:-:S02]  /*12b0*/  IADD3 R14, P1, P0, R29, UR12, R0 ;  /* 0x0000000c1d0e7c10 */ /* 0x000fc4000f83e000 */
[----:B------:R-:W-:Y:S01]  /*12c0*/  IADD3.X R13, PT, PT, RZ, UR13, R6, P2, P3 ;  /* 0x0000000dff0d7c10 */ /* 0x000fe200097e6406 */
[----:B---3--:R-:W-:Y:S01]  /*12d0*/  IDP.4A.S8.S8 R18, R15, R24, R18 ;  /* 0x000000180f127226 */ /* 0x008fe20000000612 */
[----:B-1----:R-:W-:Y:S01]  /*12e0*/  IADD3 R16, P2, P3, R27, UR12, R0 ;  /* 0x0000000c1b107c10 */ /* 0x002fe2000fb5e000 */
[----:B------:R-:W-:Y:S01]  /*12f0*/  IMAD R24, R2, 0x10, R23 ;  /* 0x0000001002187824 */ /* 0x000fe200078e0217 */
[--C-:B------:R-:W-:Y:S01]  /*1300*/  IADD3.X R15, PT, PT, RZ, UR13, R6.reuse, P1, P0 ;  /* 0x0000000dff0f7c10 */ /* 0x100fe20008fe0406 */
[----:B------:R-:W2:Y:S01]  /*1310*/  LDG.E.CONSTANT R12, desc[UR6][R12.64] ;  /* 0x000000060c0c7981 */ /* 0x000ea2000c1e9900 */
[----:B------:R-:W-:Y:S02]  /*1320*/  IADD3.X R17, PT, PT, RZ, UR13, R6, P2, P3 ;  /* 0x0000000dff117c10 */ /* 0x000fe400097e6406 */
[----:B0-----:R-:W-:Y:S01]  /*1330*/  IADD3 R20, P0, P1, R24, UR12, R0 ;  /* 0x0000000c18147c10 */ /* 0x001fe2000f91e000 */
[----:B------:R0:W3:Y:S03]  /*1340*/  LDG.E.CONSTANT R14, desc[UR6][R14.64] ;  /* 0x000000060e0e7981 */ /* 0x0000e6000c1e9900 */
[----:B------:R-:W-:Y:S01]  /*1350*/  IADD3.X R21, PT, PT, RZ, UR13, R6, P0, P1 ;  /* 0x0000000dff157c10 */ /* 0x000fe200087e2406 */
[----:B------:R5:W3:Y:S04]  /*1360*/  LDG.E.CONSTANT R16, desc[UR6][R16.64] ;  /* 0x0000000610107981 */ /* 0x000ae8000c1e9900 */
[----:B------:R-:W3:Y:S01]  /*1370*/  LDG.E.CONSTANT R20, desc[UR6][R20.64] ;  /* 0x0000000614147981 */ /* 0x000ee2000c1e9900 */
[----:B------:R-:W-:Y:S01]  /*1380*/  IMAD.IADD R28, R11, 0x1, R25 ;  /* 0x000000010b1c7824 */ /* 0x000fe200078e0219 */
[----:B------:R-:W-:Y:S01]  /*1390*/  IADD3 R9, PT, PT, R2, R9, R2 ;  /* 0x0000000902097210 */ /* 0x000fe20007ffe002 */
[----:B----4-:R-:W-:Y:S01]  /*13a0*/  IDP.4A.S8.S8 R18, R22, R19, R18 ;  /* 0x0000001316127226 */ /* 0x010fe20000000612 */
[----:B------:R-:W5:Y:S01]  /*13b0*/  LDS R23, [R23+UR5] ;  /* 0x0000000517177984 */ /* 0x000f620008000800 */
[----:B------:R-:W-:Y:S01]  /*13c0*/  VIADD R10, R10, 0x8 ;  /* 0x000000080a0a7836 */ /* 0x000fe20000000000 */
[C-C-:B------:R-:W-:Y:S01]  /*13d0*/  IADD3 R9, PT, PT, R2.reuse, R9, R2.reuse ;  /* 0x0000000902097210 */ /* 0x140fe20007ffe002 */
[C---:B------:R-:W-:Y:S01]  /*13e0*/  IMAD R29, R2.reuse, 0x10, R29 ;  /* 0x00000010021d7824 */ /* 0x040fe200078e021d */
[----:B------:R1:W2:Y:S01]  /*13f0*/  LDS R22, [R25+UR5] ;  /* 0x0000000519167984 */ /* 0x0002a20008000800 */
[----:B------:R-:W-:Y:S01]  /*1400*/  PLOP3.LUT P0, PT, PT, PT, PT, 0x8, 0x80 ;  /* 0x000000000080781c */ /* 0x000fe20003f0e170 */
[C---:B------:R-:W-:Y:S01]  /*1410*/  IMAD R19, R2.reuse, 0x10, R27 ;  /* 0x0000001002137824 */ /* 0x040fe200078e021b */
[C-C-:B------:R-:W-:Y:S01]  /*1420*/  IADD3 R9, PT, PT, R2.reuse, R9, R2.reuse ;  /* 0x0000000902097210 */ /* 0x140fe20007ffe002 */
[----:B------:R-:W3:Y:S03]  /*1430*/  LDS R28, [R28] ;  /* 0x000000001c1c7984 */ /* 0x000ee60000000800 */
[C---:B------:R-:W-:Y:S01]  /*1440*/  IADD3 R9, PT, PT, R2.reuse, R9, R2 ;  /* 0x0000000902097210 */ /* 0x040fe20007ffe002 */
[----:B0-----:R-:W0:Y:S01]  /*1450*/  LDS R15, [R27+UR5] ;  /* 0x000000051b0f7984 */ /* 0x001e220008000800 */
[----:B-1----:R-:W-:-:S03]  /*1460*/  IMAD R25, R2, 0x10, R25 ;  /* 0x0000001002197824 */ /* 0x002fc600078e0219 */
[----:B------:R-:W1:Y:S01]  /*1470*/  LDS R13, [R24+UR5] ;  /* 0x00000005180d7984 */ /* 0x000e620008000800 */
[----:B-----5:R-:W-:Y:S02]  /*1480*/  IDP.4A.S8.S8 R17, R26, R23, R18 ;  /* 0x000000171a117226 */ /* 0x020fe40000000612 */
[----:B------:R-:W-:Y:S02]  /*1490*/  IMAD R23, R2, 0x10, R24 ;  /* 0x0000001002177824 */ /* 0x000fe400078e0218 */
[----:B--2---:R-:W-:-:S04]  /*14a0*/  IDP.4A.S8.S8 R17, R12, R22, R17 ;  /* 0x000000160c117226 */ /* 0x004fc80000000611 */
[----:B---3--:R-:W-:-:S04]  /*14b0*/  IDP.4A.S8.S8 R14, R14, R28, R17 ;  /* 0x0000001c0e0e7226 */ /* 0x008fc80000000611 */
[----:B0-----:R-:W-:-:S04]  /*14c0*/  IDP.4A.S8.S8 R14, R16, R15, R14 ;  /* 0x0000000f100e7226 */ /* 0x001fc8000000060e */
[----:B-1----:R-:W-:-:S07]  /*14d0*/  IDP.4A.S8.S8 R18, R20, R13, R14 ;  /* 0x0000000d14127226 */ /* 0x002fce000000060e */
.L_x_19:
[----:B------:R-:W-:Y:S05]  /*14e0*/  BSYNC.RECONVERGENT B3 ;  /* 0x0000000000037941 */ /* 0x000fea0003800200 */
.L_x_18:
[----:B------:R-:W-:-:S13]  /*14f0*/  ISETP.NE.OR P0, PT, R10, RZ, P0 ;  /* 0x000000ff0a00720c */ /* 0x000fda0000705670 */
[----:B------:R-:W-:Y:S05]  /*1500*/  @!P0 BREAK.RELIABLE B0 ;  /* 0x0000000000008942 */ /* 0x000fea0003800100 */
[----:B------:R-:W-:Y:S05]  /*1510*/  @!P0 BRA `(.L_x_12) ;  /* 0x00000000007c8947 */ /* 0x000fea0003800000 */
.L_x_14:
[----:B------:R-:W-:Y:S05]  /*1520*/  BSYNC.RELIABLE B0 ;  /* 0x0000000000007941 */ /* 0x000fea0003800100 */
.L_x_13:
[--C-:B------:R-:W-:Y:S02]  /*1530*/  IADD3 R20, P2, P3, R25, UR14, R0.reuse ;  /* 0x0000000e19147c10 */ /* 0x100fe4000fb5e000 */
[----:B------:R-:W-:Y:S01]  /*1540*/  IADD3 R16, P0, P1, R29, UR14, R0 ;  /* 0x0000000e1d107c10 */ /* 0x000fe2000f91e000 */
[----:B------:R-:W-:Y:S01]  /*1550*/  IMAD.IADD R24, R11, 0x1, R25 ;  /* 0x000000010b187824 */ /* 0x000fe200078e0219 */
[----:B------:R-:W-:Y:S01]  /*1560*/  IADD3.X R21, PT, PT, RZ, UR15, R6, P2, P3 ;  /* 0x0000000fff157c10 */ /* 0x000fe200097e6406 */
[----:B------:R0:W1:Y:S01]  /*1570*/  LDS R22, [R25+UR5] ;  /* 0x0000000519167984 */ /* 0x0000620008000800 */
[----:B------:R-:W-:Y:S02]  /*1580*/  IADD3 R14, P3, P2, R19, UR14, R0 ;  /* 0x0000000e130e7c10 */ /* 0x000fe4000fa7e000 */
[----:B------:R-:W-:Y:S01]  /*1590*/  IADD3.X R17, PT, PT, RZ, UR15, R6, P0, P1 ;  /* 0x0000000fff117c10 */ /* 0x000fe200087e2406 */
[----:B------:R-:W2:Y:S01]  /*15a0*/  LDS R24, [R24] ;  /* 0x0000000018187984 */ /* 0x000ea20000000800 */
[----:B------:R-:W-:-:S03]  /*15b0*/  IADD3 R12, P0, P1, R23, UR14, R0 ;  /* 0x0000000e170c7c10 */ /* 0x000fc6000f91e000 */
[----:B------:R-:W1:Y:S01]  /*15c0*/  LDG.E.CONSTANT R21, desc[UR6][R20.64] ;  /* 0x0000000614157981 */ /* 0x000e62000c1e9900 */
[----:B------:R-:W-:-:S03]  /*15d0*/  IADD3.X R15, PT, PT, RZ, UR15, R6, P3, P2 ;  /* 0x0000000fff0f7c10 */ /* 0x000fc60009fe4406 */
[----:B------:R-:W2:Y:S01]  /*15e0*/  LDG.E.CONSTANT R16, desc[UR6][R16.64] ;  /* 0x0000000610107981 */ /* 0x000ea2000c1e9900 */
[----:B------:R-:W-:-:S03]  /*15f0*/  IADD3.X R13, PT, PT, RZ, UR15, R6, P0, P1 ;  /* 0x0000000fff0d7c10 */ /* 0x000fc600087e2406 */
[----:B------:R-:W3:Y:S04]  /*1600*/  LDG.E.CONSTANT R14, desc[UR6][R14.64] ;  /* 0x000000060e0e7981 */ /* 0x000ee8000c1e9900 */
[----:B------:R-:W4:Y:S01]  /*1610*/  LDG.E.CONSTANT R12, desc[UR6][R12.64] ;  /* 0x000000060c0c7981 */ /* 0x000f22000c1e9900 */
[----:B------:R-:W-:Y:S01]  /*1620*/  VIADD R10, R10, 0x4 ;  /* 0x000000040a0a7836 */ /* 0x000fe20000000000 */
[C---:B------:R-:W-:Y:S01]  /*1630*/  IADD3 R9, PT, PT, R2.reuse, R9, R2 ;  /* 0x0000000902097210 */ /* 0x040fe20007ffe002 */
[C---:B------:R-:W-:Y:S01]  /*1640*/  IMAD R29, R2.reuse, 0x10, R29 ;  /* 0x00000010021d7824 */ /* 0x040fe200078e021d */
[----:B------:R5:W3:Y:S01]  /*1650*/  LDS R26, [R19+UR5] ;  /* 0x00000005131a7984 */ /* 0x000ae20008000800 */
[----:B0-----:R-:W-:Y:S01]  /*1660*/  IMAD R25, R2, 0x10, R25 ;  /* 0x0000001002197824 */ /* 0x001fe200078e0219 */
[----:B------:R-:W-:-:S02]  /*1670*/  ISETP.NE.AND P0, PT, R10, RZ, PT ;  /* 0x000000ff0a00720c */ /* 0x000fc40003f05270 */
[----:B------:R0:W4:Y:S01]  /*1680*/  LDS R27, [R23+UR5] ;  /* 0x00000005171b7984 */ /* 0x0001220008000800 */
[C---:B------:R-:W-:Y:S01]  /*1690*/  IADD3 R9, PT, PT, R2.reuse, R9, R2 ;  /* 0x0000000902097210 */ /* 0x040fe20007ffe002 */
[C---:B-----5:R-:W-:Y:S02]  /*16a0*/  IMAD R19, R2.reuse, 0x10, R19 ;  /* 0x0000001002137824 */ /* 0x060fe400078e0213 */
[----:B0-----:R-:W-:Y:S02]  /*16b0*/  IMAD R23, R2, 0x10, R23 ;  /* 0x0000001002177824 */ /* 0x001fe400078e0217 */
[----:B-1----:R-:W-:-:S04]  /*16c0*/  IDP.4A.S8.S8 R21, R21, R22, R18 ;  /* 0x0000001615157226 */ /* 0x002fc80000000612 */
[----:B--2---:R-:W-:-:S04]  /*16d0*/  IDP.4A.S8.S8 R21, R16, R24, R21 ;  /* 0x0000001810157226 */ /* 0x004fc80000000615 */
[----:B---3--:R-:W-:-:S04]  /*16e0*/  IDP.4A.S8.S8 R14, R14, R26, R21 ;  /* 0x0000001a0e0e7226 */ /* 0x008fc80000000615 */
[----:B----4-:R-:W-:Y:S01]  /*16f0*/  IDP.4A.S8.S8 R18, R12, R27, R14 ;  /* 0x0000001b0c127226 */ /* 0x010fe2000000060e */
[----:B------:R-:W-:Y:S06]  /*1700*/  @P0 BRA `(.L_x_13) ;  /* 0xfffffffc00880947 */ /* 0x000fec000383ffff */
.L_x_12:
[----:B------:R-:W-:Y:S05]  /*1710*/  BSYNC.RECONVERGENT B1 ;  /* 0x0000000000017941 */ /* 0x000fea0003800200 */
.L_x_11:
[----:B------:R-:W-:Y:S01]  /*1720*/  ISETP.NE.AND P0, PT, R8, RZ, PT ;  /* 0x000000ff0800720c */ /* 0x000fe20003f05270 */
[----:B------:R-:W-:-:S12]  /*1730*/  BSSY.RECONVERGENT B0, `(.L_x_20) ;  /* 0x000000d000007945 */ /* 0x000fd80003800200 */
[----:B------:R-:W-:Y:S05]  /*1740*/  @!P0 BRA `(.L_x_21) ;  /* 0x00000000002c8947 */ /* 0x000fea0003800000 */
[----:B------:R-:W-:Y:S02]  /*1750*/  IMAD.SHL.U32 R11, R9, 0x4, RZ ;  /* 0x00000004090b7824 */ /* 0x000fe400078e00ff */
[----:B------:R-:W-:-:S07]  /*1760*/  IMAD.MOV R10, RZ, RZ, -R8 ;  /* 0x000000ffff0a7224 */ /* 0x000fce00078e0a08 */
.L_x_22:
[----:B------:R-:W-:Y:S01]  /*1770*/  IADD3 R8, P0, P1, R11, UR16, R0 ;  /* 0x000000100b087c10 */ /* 0x000fe2000f91e000 */
[----:B------:R0:W1:Y:S03]  /*1780*/  LDS R12, [R11+UR5] ;  /* 0x000000050b0c7984 */ /* 0x0000660008000800 */
[----:B------:R-:W-:-:S06]  /*1790*/  IADD3.X R9, PT, PT, RZ, UR17, R6, P0, P1 ;  /* 0x00000011ff097c10 */ /* 0x000fcc00087e2406 */
[----:B------:R-:W1:Y:S01]  /*17a0*/  LDG.E.CONSTANT R9, desc[UR6][R8.64] ;  /* 0x0000000608097981 */ /* 0x000e62000c1e9900 */
[----:B------:R-:W-:Y:S02]  /*17b0*/  VIADD R10, R10, 0x1 ;  /* 0x000000010a0a7836 */ /* 0x000fe40000000000 */
[----:B0-----:R-:W-:-:S03]  /*17c0*/  IMAD R11, R2, 0x4, R11 ;  /* 0x00000004020b7824 */ /* 0x001fc600078e020b */
[----:B------:R-:W-:Y:S01]  /*17d0*/  ISETP.NE.AND P0, PT, R10, RZ, PT ;  /* 0x000000ff0a00720c */ /* 0x000fe20003f05270 */
[----:B-1----:R-:W-:-:S12]  /*17e0*/  IDP.4A.S8.S8 R18, R9, R12, R18 ;  /* 0x0000000c09127226 */ /* 0x002fd80000000612 */
[----:B------:R-:W-:Y:S05]  /*17f0*/  @P0 BRA `(.L_x_22) ;  /* 0xfffffffc00dc0947 */ /* 0x000fea000383ffff */
.L_x_21:
[----:B------:R-:W-:Y:S05]  /*1800*/  BSYNC.RECONVERGENT B0 ;  /* 0x0000000000007941 */ /* 0x000fea0003800200 */
.L_x_20:
[----:B------:R-:W-:-:S07]  /*1810*/  I2FP.F32.S32 R18, R18 ;  /* 0x0000001200127245 */ /* 0x000fce0000201400 */
.L_x_10:
[----:B------:R-:W-:Y:S05]  /*1820*/  BSYNC.RECONVERGENT B2 ;  /* 0x0000000000027941 */ /* 0x000fea0003800200 */
.L_x_9:
[----:B------:R-:W-:Y:S05]  /*1830*/  WARPSYNC.ALL ;  /* 0x0000000000007948 */ /* 0x000fea0003800000 */
[----:B------:R-:W0:Y:S01]  /*1840*/  LDS R4, [R4+UR5] ;  /* 0x0000000504047984 */ /* 0x000e220008000800 */
[----:B------:R-:W-:Y:S01]  /*1850*/  FMUL R3, R3, R18 ;  /* 0x0000001203037220 */ /* 0x000fe20000400000 */
[C---:B------:R-:W-:Y:S02]  /*1860*/  LOP3.LUT P0, R6, R5.reuse, 0x1f, RZ, 0xc0, !PT ;  /* 0x0000001f05067812 */ /* 0x040fe4000780c0ff */
[----:B------:R-:W-:-:S11]  /*1870*/  ISETP.GT.U32.AND P1, PT, R5, 0x1f, PT ;  /* 0x0000001f0500780c */ /* 0x000fd60003f24070 */
[----:B------:R-:W-:-:S05]  /*1880*/  VOTEU.ALL UP0, P0 ;  /* 0x0000000000ff7886 */ /* 0x000fca0000000000 */
[----:B------:R-:W-:-:S04]  /*1890*/  @!UP0 UIADD3 UR4, UPT, UPT, UR10, 0x4, URZ ;  /* 0x000000040a048890 */ /* 0x000fc8000fffe0ff */
[----:B------:R-:W-:Y:S01]  /*18a0*/  @!UP0 ULEA UR4, UR11, UR4, 0x18 ;  /* 0x000000040b048291 */ /* 0x000fe2000f8ec0ff */
[----:B0-----:R-:W-:-:S05]  /*18b0*/  FMUL R3, R3, R4 ;  /* 0x0000000403037220 */ /* 0x001fca0000400000 */
[----:B------:R-:W0:Y:S02]  /*18c0*/  SHFL.DOWN PT, R0, R3, 0x10, 0x1f ;  /* 0x0a001f0003007f89 */ /* 0x000e2400000e0000 */
[----:B0-----:R-:W-:-:S05]  /*18d0*/  FADD R0, R3, R0 ;  /* 0x0000000003007221 */ /* 0x001fca0000000000 */
[----:B------:R-:W0:Y:S02]  /*18e0*/  SHFL.DOWN PT, R9, R0, 0x8, 0x1f ;  /* 0x09001f0000097f89 */ /* 0x000e2400000e0000 */
[----:B0-----:R-:W-:Y:S01]  /*18f0*/  FADD R9, R0, R9 ;  /* 0x0000000900097221 */ /* 0x001fe20000000000 */
[----:B------:R-:W-:-:S04]  /*1900*/  @!P0 LEA.HI R0, R5, UR4, RZ, 0x1d ;  /* 0x0000000405008c11 */ /* 0x000fc8000f8fe8ff */
[----:B------:R-:W0:Y:S02]  /*1910*/  SHFL.DOWN PT, R2, R9, 0x4, 0x1f ;  /* 0x08801f0009027f89 */ /* 0x000e2400000e0000 */
[----:B0-----:R-:W-:-:S05]  /*1920*/  FADD R2, R9, R2 ;  /* 0x0000000209027221 */ /* 0x001fca0000000000 */
[----:B------:R-:W0:Y:S02]  /*1930*/  SHFL.DOWN PT, R11, R2, 0x2, 0x1f ;  /* 0x08401f00020b7f89 */ /* 0x000e2400000e0000 */
[----:B0-----:R-:W-:-:S05]  /*1940*/  FADD R11, R2, R11 ;  /* 0x0000000b020b7221 */ /* 0x001fca0000000000 */
[----:B------:R-:W0:Y:S02]  /*1950*/  SHFL.DOWN PT, R4, R11, 0x1, 0x1f ;  /* 0x08201f000b047f89 */ /* 0x000e2400000e0000 */
[----:B0-----:R-:W-:-:S05]  /*1960*/  FADD R3, R11, R4 ;  /* 0x000000040b037221 */ /* 0x001fca0000000000 */
[----:B------:R0:W-:Y:S01]  /*1970*/  @!P0 STS [R0], R3 ;  /* 0x0000000300008388 */ /* 0x0001e20000000800 */
[----:B------:R-:W-:Y:S06]  /*1980*/  BAR.SYNC.DEFER_BLOCKING 0x0 ;  /* 0x0000000000007b1d */ /* 0x000fec0000010000 */
[----:B------:R-:W-:Y:S05]  /*1990*/  @P1 EXIT ;  /* 0x000000000000194d */ /* 0x000fea0003800000 */
[----:B------:R-:W1:Y:S01]  /*19a0*/  LDCU UR4, c[0x0][0x360] ;  /* 0x00006c00ff0477ac */ /* 0x000e620008000800 */
[----:B0-----:R-:W-:Y:S01]  /*19b0*/  IMAD.MOV.U32 R0, RZ, RZ, RZ ;  /* 0x000000ffff007224 */ /* 0x001fe200078e00ff */
[----:B-1----:R-:W-:-:S06]  /*19c0*/  USHF.R.U32.HI UR4, URZ, 0x5, UR4 ;  /* 0x00000005ff047899 */ /* 0x002fcc0008011604 */
[----:B------:R-:W-:-:S13]  /*19d0*/  ISETP.GE.U32.AND P0, PT, R6, UR4, PT ;  /* 0x0000000406007c0c */ /* 0x000fda000bf06070 */
[----:B------:R-:W-:-:S05]  /*19e0*/  VOTEU.ALL UP0, P0 ;  /* 0x0000000000ff7886 */ /* 0x000fca0000000000 */
[----:B------:R-:W-:-:S04]  /*19f0*/  @!UP0 UIADD3 UR4, UPT, UPT, UR10, 0x4, URZ ;  /* 0x000000040a048890 */ /* 0x000fc8000fffe0ff */
[----:B------:R-:W-:-:S06]  /*1a00*/  @!UP0 ULEA UR4, UR11, UR4, 0x18 ;  /* 0x000000040b048291 */ /* 0x000fcc000f8ec0ff */
[----:B------:R-:W-:-:S05]  /*1a10*/  @!P0 LEA R2, R6, UR4, 0x2 ;  /* 0x0000000406028c11 */ /* 0x000fca000f8e10ff */
[----:B------:R-:W0:Y:S01]  /*1a20*/  @!P0 LDS R0, [R2] ;  /* 0x0000000002008984 */ /* 0x000e220000000800 */
[----:B------:R-:W-:-:S03]  /*1a30*/  ISETP.NE.AND P0, PT, R6, RZ, PT ;  /* 0x000000ff0600720c */ /* 0x000fc60003f05270 */
[----:B0-----:R-:W0:Y:S02]  /*1a40*/  SHFL.DOWN PT, R3, R0, 0x10, 0x1f ;  /* 0x0a001f0000037f89 */ /* 0x001e2400000e0000 */
[----:B0-----:R-:W-:-:S05]  /*1a50*/  FADD R3, R3, R0 ;  /* 0x0000000003037221 */ /* 0x001fca0000000000 */
[----:B------:R-:W0:Y:S02]  /*1a60*/  SHFL.DOWN PT, R4, R3, 0x8, 0x1f ;  /* 0x09001f0003047f89 */ /* 0x000e2400000e0000 */
[----:B0-----:R-:W-:-:S05]  /*1a70*/  FADD R4, R3, R4 ;  /* 0x0000000403047221 */ /* 0x001fca0000000000 */
[----:B------:R-:W0:Y:S02]  /*1a80*/  SHFL.DOWN PT, R5, R4, 0x4, 0x1f ;  /* 0x08801f0004057f89 */ /* 0x000e2400000e0000 */
[----:B0-----:R-:W-:-:S05]  /*1a90*/  FADD R5, R4, R5 ;  /* 0x0000000504057221 */ /* 0x001fca0000000000 */
[----:B------:R-:W0:Y:S02]  /*1aa0*/  SHFL.DOWN PT, R8, R5, 0x2, 0x1f ;  /* 0x08401f0005087f89 */ /* 0x000e2400000e0000 */
[----:B0-----:R-:W-:-:S05]  /*1ab0*/  FADD R8, R5, R8 ;  /* 0x0000000805087221 */ /* 0x001fca0000000000 */
[----:B------:R0:W1:Y:S01]  /*1ac0*/  SHFL.DOWN PT, R9, R8, 0x1, 0x1f ;  /* 0x08201f0008097f89 */ /* 0x00006200000e0000 */
[----:B------:R-:W-:Y:S05]  /*1ad0*/  @P0 EXIT ;  /* 0x000000000000094d */ /* 0x000fea0003800000 */
[----:B------:R-:W2:Y:S01]  /*1ae0*/  LDC.64 R2, c[0x0][0x380] ;  /* 0x0000e000ff027b82 */ /* 0x000ea20000000a00 */
[----:B-1----:R-:W-:Y:S01]  /*1af0*/  FADD R9, R8, R9 ;  /* 0x0000000908097221 */ /* 0x002fe20000000000 */
[----:B--2---:R-:W-:-:S05]  /*1b00*/  IMAD.WIDE.U32 R2, R7, 0x4, R2 ;  /* 0x0000000407027825 */ /* 0x004fca00078e0002 */
[----:B------:R-:W-:Y:S01]  /*1b10*/  STG.E desc[UR6][R2.64], R9 ;  /* 0x0000000902007986 */ /* 0x000fe2000c101906 */
[----:B------:R-:W-:Y:S05]  /*1b20*/  EXIT ;  /* 0x000000000000794d */ /* 0x000fea0003800000 */
        .weak           $__internal_0_$__cuda_sm20_rcp_rn_f32_slowpath
        .type           $__internal_0_$__cuda_sm20_rcp_rn_f32_slowpath,@function
        .size           $__internal_0_$__cuda_sm20_rcp_rn_f32_slowpath,($__internal_1_$__cuda_sm3x_div_rn_noftz_f32_slowpath - $__internal_0_$__cuda_sm20_rcp_rn_f32_slowpath)
$__internal_0_$__cuda_sm20_rcp_rn_f32_slowpath:
[----:B------:R-:W-:-:S05]  /*1b30*/  IMAD.SHL.U32 R3, R0, 0x2, RZ ;  /* 0x0000000200037824 */ /* 0x000fca00078e00ff */
[----:B------:R-:W-:-:S04]  /*1b40*/  SHF.R.U32.HI R10, RZ, 0x18, R3 ;  /* 0x00000018ff0a7819 */ /* 0x000fc80000011603 */
[----:B------:R-:W-:-:S13]  /*1b50*/  ISETP.NE.U32.AND P0, PT, R10, RZ, PT ;  /* 0x000000ff0a00720c */ /* 0x000fda0003f05070 */
[----:B------:R-:W-:Y:S05]  /*1b60*/  @P0 BRA `(.L_x_23) ;  /* 0x00000000002c0947 */ /* 0x000fea0003800000 */
[----:B------:R-:W-:-:S05]  /*1b70*/  IMAD.SHL.U32 R3, R0, 0x2, RZ ;  /* 0x0000000200037824 */ /* 0x000fca00078e00ff */
[----:B------:R-:W-:-:S13]  /*1b80*/  ISETP.NE.AND P0, PT, R3, RZ, PT ;  /* 0x000000ff0300720c */ /* 0x000fda0003f05270 */
[----:B------:R0:W1:Y:S01]  /*1b90*/  @!P0 MUFU.RCP R3, R0 ;  /* 0x0000000000038308 */ /* 0x0000620000001000 */
[----:B------:R-:W-:Y:S05]  /*1ba0*/  @!P0 BRA `(.L_x_24) ;  /* 0x0000000000a48947 */ /* 0x000fea0003800000 */
[----:B------:R-:W-:-:S04]  /*1bb0*/  FFMA R6, R0, 1.84467440737095516160e+19, RZ ;  /* 0x5f80000000067823 */ /* 0x000fc800000000ff */
[----:B-1----:R-:W0:Y:S02]  /*1bc0*/  MUFU.RCP R3, R6 ;  /* 0x0000000600037308 */ /* 0x002e240000001000 */
[----:B0-----:R-:W-:-:S04]  /*1bd0*/  FFMA R0, R6, R3, -1 ;  /* 0xbf80000006007423 */ /* 0x001fc80000000003 */
[----:B------:R-:W-:-:S04]  /*1be0*/  FADD.FTZ R0, -R0, -RZ ;  /* 0x800000ff00007221 */ /* 0x000fc80000010100 */
[----:B------:R-:W-:-:S04]  /*1bf0*/  FFMA R0, R3, R0, R3 ;  /* 0x0000000003007223 */ /* 0x000fc80000000003 */
[----:B------:R-:W-:Y:S01]  /*1c00*/  FFMA R3, R0, 1.84467440737095516160e+19, RZ ;  /* 0x5f80000000037823 */ /* 0x000fe200000000ff */
[----:B------:R-:W-:Y:S06]  /*1c10*/  BRA `(.L_x_24) ;  /* 0x0000000000887947 */ /* 0x000fec0003800000 */
.L_x_23:
[----:B------:R-:W-:-:S05]  /*1c20*/  VIADD R12, R10, 0xffffff03 ;  /* 0xffffff030a0c7836 */ /* 0x000fca0000000000 */
[----:B------:R-:W-:-:S13]  /*1c30*/  ISETP.GT.U32.AND P0, PT, R12, 0x1, PT ;  /* 0x000000010c00780c */ /* 0x000fda0003f04070 */
[----:B------:R-:W-:Y:S05]  /*1c40*/  @P0 BRA `(.L_x_25) ;  /* 0x0000000000780947 */ /* 0x000fea0003800000 */
[----:B------:R-:W-:Y:S01]  /*1c50*/  LOP3.LUT R3, R0, 0x7fffff, RZ, 0xc0, !PT ;  /* 0x007fffff00037812 */ /* 0x000fe200078ec0ff */
[----:B------:R-:W-:-:S03]  /*1c60*/  IMAD.MOV.U32 R13, RZ, RZ, 0x3 ;  /* 0x00000003ff0d7424 */ /* 0x000fc600078e00ff */
[----:B------:R-:W-:Y:S02]  /*1c70*/  LOP3.LUT R3, R3, 0x3f800000, RZ, 0xfc, !PT ;  /* 0x3f80000003037812 */ /* 0x000fe400078efcff */
[----:B------:R-:W-:Y:S02]  /*1c80*/  SHF.L.U32 R13, R13, R12, RZ ;  /* 0x0000000c0d0d7219 */ /* 0x000fe400000006ff */
[----:B------:R-:W0:Y:S02]  /*1c90*/  MUFU.RCP R6, R3 ;  /* 0x0000000300067308 */ /* 0x000e240000001000 */
[----:B0-----:R-:W-:-:S04]  /*1ca0*/  FFMA R8, R3, R6, -1 ;  /* 0xbf80000003087423 */ /* 0x001fc80000000006 */
[----:B------:R-:W-:-:S04]  /*1cb0*/  FADD.FTZ R11, -R8, -RZ ;  /* 0x800000ff080b7221 */ /* 0x000fc80000010100 */
[CCC-:B------:R-:W-:Y:S01]  /*1cc0*/  FFMA.RM R8, R6.reuse, R11.reuse, R6.reuse ;  /* 0x0000000b06087223 */ /* 0x1c0fe20000004006 */
[----:B------:R-:W-:-:S04]  /*1cd0*/  FFMA.RP R11, R6, R11, R6 ;  /* 0x0000000b060b7223 */ /* 0x000fc80000008006 */
[C---:B------:R-:W-:Y:S02]  /*1ce0*/  LOP3.LUT R6, R8.reuse, 0x7fffff, RZ, 0xc0, !PT ;  /* 0x007fffff08067812 */ /* 0x040fe400078ec0ff */
[----:B------:R-:W-:Y:S02]  /*1cf0*/  FSETP.NEU.FTZ.AND P0, PT, R8, R11, PT ;  /* 0x0000000b0800720b */ /* 0x000fe40003f1d000 */
[----:B------:R-:W-:Y:S02]  /*1d00*/  LOP3.LUT R6, R6, 0x800000, RZ, 0xfc, !PT ;  /* 0x0080000006067812 */ /* 0x000fe400078efcff */
[----:B------:R-:W-:Y:S02]  /*1d10*/  SEL R8, RZ, 0xffffffff, !P0 ;  /* 0xffffffffff087807 */ /* 0x000fe40004000000 */
[----:B------:R-:W-:-:S03]  /*1d20*/  LOP3.LUT R13, R13, R6, RZ, 0xc0, !PT ;  /* 0x000000060d0d7212 */ /* 0x000fc600078ec0ff */
[----:B------:R-:W-:Y:S01]  /*1d30*/  IMAD.MOV R3, RZ, RZ, -R8 ;  /* 0x000000ffff037224 */ /* 0x000fe200078e0a08 */
[----:B------:R-:W-:-:S04]  /*1d40*/  SHF.R.U32.HI R13, RZ, R12, R13 ;  /* 0x0000000cff0d7219 */ /* 0x000fc8000001160d */
[----:B------:R-:W-:Y:S02]  /*1d50*/  LOP3.LUT P1, RZ, R3, R12, R6, 0xf8, !PT ;  /* 0x0000000c03ff7212 */ /* 0x000fe4000782f806 */
[C---:B------:R-:W-:Y:S02]  /*1d60*/  LOP3.LUT P0, RZ, R13.reuse, 0x1, RZ, 0xc0, !PT ;  /* 0x000000010dff7812 */ /* 0x040fe4000780c0ff */
[----:B------:R-:W-:-:S04]  /*1d70*/  LOP3.LUT P2, RZ, R13, 0x2, RZ, 0xc0, !PT ;  /* 0x000000020dff7812 */ /* 0x000fc8000784c0ff */
[----:B------:R-:W-:Y:S02]  /*1d80*/  PLOP3.LUT P0, PT, P0, P1, P2, 0xe0, 0x0 ;  /* 0x000000000000781c */ /* 0x000fe40000703c20 */
[----:B------:R-:W-:Y:S02]  /*1d90*/  LOP3.LUT P1, RZ, R0, 0x7fffff, RZ, 0xc0, !PT ;  /* 0x007fffff00ff7812 */ /* 0x000fe4000782c0ff */
[----:B------:R-:W-:-:S05]  /*1da0*/  SEL R3, RZ, 0x1, !P0 ;  /* 0x00000001ff037807 */ /* 0x000fca0004000000 */
[----:B------:R-:W-:-:S05]  /*1db0*/  IMAD.MOV R3, RZ, RZ, -R3 ;  /* 0x000000ffff037224 */ /* 0x000fca00078e0a03 */
[----:B------:R-:W-:Y:S01]  /*1dc0*/  ISETP.GE.AND P0, PT, R3, RZ, PT ;  /* 0x000000ff0300720c */ /* 0x000fe20003f06270 */
[----:B------:R-:W-:-:S05]  /*1dd0*/  VIADD R3, R10, 0xffffff04 ;  /* 0xffffff040a037836 */ /* 0x000fca0000000000 */
[----:B------:R-:W-:-:S07]  /*1de0*/  SHF.R.U32.HI R3, RZ, R3, R6 ;  /* 0x00000003ff037219 */ /* 0x000fce0000011606 */
[----:B------:R-:W-:-:S04]  /*1df0*/  @!P0 VIADD R3, R3, 0x1 ;  /* 0x0000000103038836 */ /* 0x000fc80000000000 */
[----:B------:R-:W-:-:S05]  /*1e00*/  @!P1 IMAD.SHL.U32 R3, R3, 0x2, RZ ;  /* 0x0000000203039824 */ /* 0x000fca00078e00ff */
[----:B------:R-:W-:Y:S01]  /*1e10*/  LOP3.LUT R3, R3, 0x80000000, R0, 0xf8, !PT ;  /* 0x8000000003037812 */ /* 0x000fe200078ef800 */
[----:B------:R-:W-:Y:S06]  /*1e20*/  BRA `(.L_x_24) ;  /* 0x0000000000047947 */ /* 0x000fec0003800000 */
.L_x_25:
[----:B------:R2:W3:Y:S02]  /*1e30*/  MUFU.RCP R3, R0 ;  /* 0x0000000000037308 */ /* 0x0004e40000001000 */
.L_x_24:
[----:B------:R-:W-:Y:S02]  /*1e40*/  IMAD.MOV.U32 R10, RZ, RZ, R4 ;  /* 0x000000ffff0a7224 */ /* 0x000fe400078e0004 */
[----:B------:R-:W-:-:S04]  /*1e50*/  IMAD.MOV.U32 R11, RZ, RZ, 0x0 ;  /* 0x00000000ff0b7424 */ /* 0x000fc800078e00ff */
[----:B0123--:R-:W-:Y:S05]  /*1e60*/  RET.REL.NODEC R10 `(_Z27int8_logit_gemv_dp4a_kernelPfPKfPKaPK6__halfii) ;  /* 0xffffffe00a647950 */ /* 0x00ffea0003c3ffff */
        .weak           $__internal_1_$__cuda_sm3x_div_rn_noftz_f32_slowpath
        .type           $__internal_1_$__cuda_sm3x_div_rn_noftz_f32_slowpath,@function
        .size           $__internal_1_$__cuda_sm3x_div_rn_noftz_f32_slowpath,(.L_x_49 - $__internal_1_$__cuda_sm3x_div_rn_noftz_f32_slowpath)
$__internal_1_$__cuda_sm3x_div_rn_noftz_f32_slowpath:
[--C-:B------:R-:W-:Y:S01]  /*1e70*/  SHF.R.U32.HI R3, RZ, 0x17, R0.reuse ;  /* 0x00000017ff037819 */ /* 0x100fe20000011600 */
[----:B------:R-:W-:-:S03]  /*1e80*/  IMAD.MOV.U32 R4, RZ, RZ, R0 ;  /* 0x000000ffff047224 */ /* 0x000fc600078e0000 */
[----:B------:R-:W-:-:S05]  /*1e90*/  LOP3.LUT R3, R3, 0xff, RZ, 0xc0, !PT ;  /* 0x000000ff03037812 */ /* 0x000fca00078ec0ff */
[----:B------:R-:W-:-:S05]  /*1ea0*/  VIADD R8, R3, 0xffffffff ;  /* 0xffffffff03087836 */ /* 0x000fca0000000000 */
[----:B------:R-:W-:-:S13]  /*1eb0*/  ISETP.GT.U32.OR P0, PT, R8, 0xfd, !PT ;  /* 0x000000fd0800780c */ /* 0x000fda0007f04470 */
[----:B------:R-:W-:Y:S01]  /*1ec0*/  @!P0 IMAD.MOV.U32 R6, RZ, RZ, RZ ;  /* 0x000000ffff068224 */ /* 0x000fe200078e00ff */
[----:B------:R-:W-:Y:S06]  /*1ed0*/  @!P0 BRA `(.L_x_26) ;  /* 0x00000000003c8947 */ /* 0x000fec0003800000 */
[----:B------:R-:W-:-:S13]  /*1ee0*/  FSETP.GTU.FTZ.AND P0, PT, |R0|, +INF , PT ;  /* 0x7f8000000000780b */ /* 0x000fda0003f1c200 */
[----:B------:R-:W-:Y:S05]  /*1ef0*/  @P0 BRA `(.L_x_27) ;  /* 0x0000000400280947 */ /* 0x000fea0003800000 */
[----:B------:R-:W-:-:S05]  /*1f00*/  IMAD.MOV.U32 R9, RZ, RZ, 0x42fe0000 ;  /* 0x42fe0000ff097424 */ /* 0x000fca00078e00ff */
[----:B------:R-:W-:-:S13]  /*1f10*/  LOP3.LUT P0, RZ, R9, 0x7fffffff, R4, 0xc8, !PT ;  /* 0x7fffffff09ff7812 */ /* 0x000fda000780c804 */
[----:B------:R-:W-:Y:S05]  /*1f20*/  @!P0 BRA `(.L_x_28) ;  /* 0x0000000400148947 */ /* 0x000fea0003800000 */
[----:B------:R-:W-:-:S13]  /*1f30*/  LOP3.LUT P0, RZ, R4, 0x7fffffff, RZ, 0xc0, !PT ;  /* 0x7fffffff04ff7812 */ /* 0x000fda000780c0ff */
[----:B------:R-:W-:Y:S05]  /*1f40*/  @!P0 BRA `(.L_x_29) ;  /* 0x0000000400048947 */ /* 0x000fea0003800000 */
[----:B------:R-:W-:Y:S02]  /*1f50*/  FSETP.NEU.FTZ.AND P0, PT, |R0|, +INF , PT ;  /* 0x7f8000000000780b */ /* 0x000fe40003f1d200 */
[----:B------:R-:W-:-:S04]  /*1f60*/  LOP3.LUT P1, RZ, R9, 0x7fffffff, RZ, 0xc0, !PT ;  /* 0x7fffffff09ff7812 */ /* 0x000fc8000782c0ff */
[----:B------:R-:W-:-:S13]  /*1f70*/  PLOP3.LUT P0, PT, P0, P1, PT, 0x2f, 0xf2 ;  /* 0x0000000000f2781c */ /* 0x000fda0000702577 */
[----:B------:R-:W-:Y:S05]  /*1f80*/  @P0 BRA `(.L_x_30) ;  /* 0x0000000000e80947 */ /* 0x000fea0003800000 */
[----:B------:R-:W-:-:S13]  /*1f90*/  ISETP.GE.AND P0, PT, R8, RZ, PT ;  /* 0x000000ff0800720c */ /* 0x000fda0003f06270 */
[----:B------:R-:W-:Y:S02]  /*1fa0*/  @P0 IMAD.MOV.U32 R6, RZ, RZ, RZ ;  /* 0x000000ffff060224 */ /* 0x000fe400078e00ff */
[----:B------:R-:W-:Y:S01]  /*1fb0*/  @!P0 FFMA R4, R0, 1.84467440737095516160e+19, RZ ;  /* 0x5f80000000048823 */ /* 0x000fe200000000ff */
[----:B------:R-:W-:-:S07]  /*1fc0*/  @!P0 IMAD.MOV.U32 R6, RZ, RZ, -0x40 ;  /* 0xffffffc0ff068424 */ /* 0x000fce00078e00ff */
.L_x_26:
[----:B------:R-:W-:Y:S01]  /*1fd0*/  UMOV UR4, 0x42fe0000 ;  /* 0x42fe000000047882 */ /* 0x000fe20000000000 */
[----:B------:R-:W-:Y:S01]  /*1fe0*/  VIADD R3, R3, 0xffffff81 ;  /* 0xffffff8103037836 */ /* 0x000fe20000000000 */
[----:B------:R-:W-:-:S03]  /*1ff0*/  UIADD3 UR4, UPT, UPT, UR4, -0x3000000, URZ ;  /* 0xfd00000004047890 */ /* 0x000fc6000fffe0ff */
[----:B------:R-:W-:Y:S01]  /*2000*/  IMAD R0, R3, -0x800000, R4 ;  /* 0xff80000003007824 */ /* 0x000fe200078e0204 */
[----:B------:R-:W-:Y:S02]  /*2010*/  IADD3 R3, PT, PT, R6, -0x6, R3 ;  /* 0xfffffffa06037810 */ /* 0x000fe40007ffe003 */
[----:B------:R-:W-:-:S03]  /*2020*/  FADD.FTZ R9, -RZ, -UR4 ;  /* 0x80000004ff097e21 */ /* 0x000fc60008010100 */
[----:B------:R-:W0:Y:S02]  /*2030*/  MUFU.RCP R8, UR4 ;  /* 0x0000000400087d08 */ /* 0x000e240008001000 */
[----:B0-----:R-:W-:-:S04]  /*2040*/  FFMA R11, R8, R9, 1 ;  /* 0x3f800000080b7423 */ /* 0x001fc80000000009 */
[----:B------:R-:W-:-:S04]  /*2050*/  FFMA R11, R8, R11, R8 ;  /* 0x0000000b080b7223 */ /* 0x000fc80000000008 */
[----:B------:R-:W-:-:S04]  /*2060*/  FFMA R4, R0, R11, RZ ;  /* 0x0000000b00047223 */ /* 0x000fc800000000ff */
[----:B------:R-:W-:-:S04]  /*2070*/  FFMA R8, R9, R4, R0 ;  /* 0x0000000409087223 */ /* 0x000fc80000000000 */
[----:B------:R-:W-:-:S04]  /*2080*/  FFMA R8, R11, R8, R4 ;  /* 0x000000080b087223 */ /* 0x000fc80000000004 */
[----:B------:R-:W-:-:S04]  /*2090*/  FFMA R9, R9, R8, R0 ;  /* 0x0000000809097223 */ /* 0x000fc80000000000 */
[----:B------:R-:W-:-:S05]  /*20a0*/  FFMA R4, R11, R9, R8 ;  /* 0x000000090b047223 */ /* 0x000fca0000000008 */
[----:B------:R-:W-:-:S04]  /*20b0*/  SHF.R.U32.HI R0, RZ, 0x17, R4 ;  /* 0x00000017ff007819 */ /* 0x000fc80000011604 */
[----:B------:R-:W-:-:S05]  /*20c0*/  LOP3.LUT R0, R0, 0xff, RZ, 0xc0, !PT ;  /* 0x000000ff00007812 */ /* 0x000fca00078ec0ff */
[----:B------:R-:W-:-:S04]  /*20d0*/  IMAD.IADD R10, R0, 0x1, R3 ;  /* 0x00000001000a7824 */ /* 0x000fc800078e0203 */
[----:B------:R-:W-:-:S05]  /*20e0*/  VIADD R0, R10, 0xffffffff ;  /* 0xffffffff0a007836 */ /* 0x000fca0000000000 */
[----:B------:R-:W-:-:S13]  /*20f0*/  ISETP.GE.U32.AND P0, PT, R0, 0xfe, PT ;  /* 0x000000fe0000780c */ /* 0x000fda0003f06070 */
[----:B------:R-:W-:Y:S05]  /*2100*/  @!P0 BRA `(.L_x_31) ;  /* 0x0000000000808947 */ /* 0x000fea0003800000 */
[----:B------:R-:W-:-:S13]  /*2110*/  ISETP.GT.AND P0, PT, R10, 0xfe, PT ;  /* 0x000000fe0a00780c */ /* 0x000fda0003f04270 */
[----:B------:R-:W-:Y:S05]  /*2120*/  @P0 BRA `(.L_x_32) ;  /* 0x00000000006c0947 */ /* 0x000fea0003800000 */
[----:B------:R-:W-:-:S13]  /*2130*/  ISETP.GE.AND P0, PT, R10, 0x1, PT ;  /* 0x000000010a00780c */ /* 0x000fda0003f06270 */
[----:B------:R-:W-:Y:S05]  /*2140*/  @P0 BRA `(.L_x_33) ;  /* 0x0000000000980947 */ /* 0x000fea0003800000 */
[----:B------:R-:W-:Y:S02]  /*2150*/  ISETP.GE.AND P0, PT, R10, -0x18, PT ;  /* 0xffffffe80a00780c */ /* 0x000fe40003f06270 */
[----:B------:R-:W-:-:S11]  /*2160*/  LOP3.LUT R4, R4, 0x80000000, RZ, 0xc0, !PT ;  /* 0x8000000004047812 */ /* 0x000fd600078ec0ff */
[----:B------:R-:W-:Y:S05]  /*2170*/  @!P0 BRA `(.L_x_33) ;  /* 0x00000000008c8947 */ /* 0x000fea0003800000 */
[CCC-:B------:R-:W-:Y:S01]  /*2180*/  FFMA.RZ R0, R11.reuse, R9.reuse, R8.reuse ;  /* 0x000000090b007223 */ /* 0x1c0fe2000000c008 */
[C---:B------:R-:W-:Y:S01]  /*2190*/  VIADD R6, R10.reuse, 0x20 ;  /* 0x000000200a067836 */ /* 0x040fe20000000000 */
[C---:B------:R-:W-:Y:S02]  /*21a0*/  ISETP.NE.AND P3, PT, R10.reuse, RZ, PT ;  /* 0x000000ff0a00720c */ /* 0x040fe40003f65270 */
[----:B------:R-:W-:Y:S02]  /*21b0*/  ISETP.NE.AND P1, PT, R10, RZ, PT ;  /* 0x000000ff0a00720c */ /* 0x000fe40003f25270 */
[----:B------:R-:W-:Y:S01]  /*21c0*/  LOP3.LUT R3, R0, 0x7fffff, RZ, 0xc0, !PT ;  /* 0x007fffff00037812 */ /* 0x000fe200078ec0ff */
[CCC-:B------:R-:W-:Y:S01]  /*21d0*/  FFMA.RP R0, R11.reuse, R9.reuse, R8.reuse ;  /* 0x000000090b007223 */ /* 0x1c0fe20000008008 */
[----:B------:R-:W-:Y:S01]  /*21e0*/  FFMA.RM R11, R11, R9, R8 ;  /* 0x000000090b0b7223 */ /* 0x000fe20000004008 */
[----:B------:R-:W-:Y:S01]  /*21f0*/  IMAD.MOV R8, RZ, RZ, -R10 ;  /* 0x000000ffff087224 */ /* 0x000fe200078e0a0a */
[----:B------:R-:W-:-:S03]  /*2200*/  LOP3.LUT R3, R3, 0x800000, RZ, 0xfc, !PT ;  /* 0x0080000003037812 */ /* 0x000fc600078efcff */
[----:B------:R-:W-:Y:S02]  /*2210*/  FSETP.NEU.FTZ.AND P0, PT, R0, R11, PT ;  /* 0x0000000b0000720b */ /* 0x000fe40003f1d000 */
[----:B------:R-:W-:Y:S02]  /*2220*/  SHF.L.U32 R6, R3, R6, RZ ;  /* 0x0000000603067219 */ /* 0x000fe400000006ff */
[----:B------:R-:W-:Y:S02]  /*2230*/  SEL R0, R8, RZ, P3 ;  /* 0x000000ff08007207 */ /* 0x000fe40001800000 */
[----:B------:R-:W-:Y:S02]  /*2240*/  ISETP.NE.AND P1, PT, R6, RZ, P1 ;  /* 0x000000ff0600720c */ /* 0x000fe40000f25270 */
[----:B------:R-:W-:Y:S02]  /*2250*/  SHF.R.U32.HI R0, RZ, R0, R3 ;  /* 0x00000000ff007219 */ /* 0x000fe40000011603 */
[----:B------:R-:W-:-:S02]  /*2260*/  PLOP3.LUT P0, PT, P0, P1, PT, 0xf8, 0x8f ;  /* 0x00000000008f781c */ /* 0x000fc40000703f70 */
[----:B------:R-:W-:Y:S02]  /*2270*/  SHF.R.U32.HI R6, RZ, 0x1, R0 ;  /* 0x00000001ff067819 */ /* 0x000fe40000011600 */
[----:B------:R-:W-:-:S04]  /*2280*/  SEL R3, RZ, 0x1, !P0 ;  /* 0x00000001ff037807 */ /* 0x000fc80004000000 */
[----:B------:R-:W-:-:S04]  /*2290*/  LOP3.LUT R3, R3, 0x1, R6, 0xf8, !PT ;  /* 0x0000000103037812 */ /* 0x000fc800078ef806 */
[----:B------:R-:W-:-:S05]  /*22a0*/  LOP3.LUT R3, R3, R0, RZ, 0xc0, !PT ;  /* 0x0000000003037212 */ /* 0x000fca00078ec0ff */
[----:B------:R-:W-:-:S05]  /*22b0*/  IMAD.IADD R3, R6, 0x1, R3 ;  /* 0x0000000106037824 */ /* 0x000fca00078e0203 */
[----:B------:R-:W-:Y:S01]  /*22c0*/  LOP3.LUT R4, R3, R4, RZ, 0xfc, !PT ;  /* 0x0000000403047212 */ /* 0x000fe200078efcff */
[----:B------:R-:W-:Y:S06]  /*22d0*/  BRA `(.L_x_33) ;  /* 0x0000000000347947 */ /* 0x000fec0003800000 */
.L_x_32:
[----:B------:R-:W-:-:S04]  /*22e0*/  LOP3.LUT R4, R4, 0x80000000, RZ, 0xc0, !PT ;  /* 0x8000000004047812 */ /* 0x000fc800078ec0ff */
[----:B------:R-:W-:Y:S01]  /*22f0*/  LOP3.LUT R4, R4, 0x7f800000, RZ, 0xfc, !PT ;  /* 0x7f80000004047812 */ /* 0x000fe200078efcff */
[----:B------:R-:W-:Y:S06]  /*2300*/  BRA `(.L_x_33) ;  /* 0x0000000000287947 */ /* 0x000fec0003800000 */
.L_x_31:
[----:B------:R-:W-:Y:S01]  /*2310*/  IMAD R4, R3, 0x800000, R4 ;  /* 0x0080000003047824 */ /* 0x000fe200078e0204 */
[----:B------:R-:W-:Y:S06]  /*2320*/  BRA `(.L_x_33) ;  /* 0x0000000000207947 */ /* 0x000fec0003800000 */
.L_x_30:
[----:B------:R-:W-:-:S04]  /*2330*/  LOP3.LUT R4, R9, 0x80000000, R4, 0x48, !PT ;  /* 0x8000000009047812 */ /* 0x000fc800078e4804 */
[----:B------:R-:W-:Y:S01]  /*2340*/  LOP3.LUT R4, R4, 0x7f800000, RZ, 0xfc, !PT ;  /* 0x7f80000004047812 */ /* 0x000fe200078efcff */
[----:B------:R-:W-:Y:S06]  /*2350*/  BRA `(.L_x_33) ;  /* 0x0000000000147947 */ /* 0x000fec0003800000 */
.L_x_29:
[----:B------:R-:W-:Y:S01]  /*2360*/  LOP3.LUT R4, R9, 0x80000000, R4, 0x48, !PT ;  /* 0x8000000009047812 */ /* 0x000fe200078e4804 */
[----:B------:R-:W-:Y:S06]  /*2370*/  BRA `(.L_x_33) ;  /* 0x00000000000c7947 */ /* 0x000fec0003800000 */
.L_x_28:
[----:B------:R-:W0:Y:S01]  /*2380*/  MUFU.RSQ R4, -QNAN ;  /* 0xffc0000000047908 */ /* 0x000e220000001400 */
[----:B------:R-:W-:Y:S05]  /*2390*/  BRA `(.L_x_33) ;  /* 0x0000000000047947 */ /* 0x000fea0003800000 */
.L_x_27:
[----:B------:R-:W-:-:S07]  /*23a0*/  FADD.FTZ R4, R0, 127 ;  /* 0x42fe000000047421 */ /* 0x000fce0000010000 */
.L_x_33:
[----:B------:R-:W-:-:S04]  /*23b0*/  IMAD.MOV.U32 R3, RZ, RZ, 0x0 ;  /* 0x00000000ff037424 */ /* 0x000fc800078e00ff */
[----:B0-----:R-:W-:Y:S05]  /*23c0*/  RET.REL.NODEC R2 `(_Z27int8_logit_gemv_dp4a_kernelPfPKfPKaPK6__halfii) ;  /* 0xffffffdc020c7950 */ /* 0x001fea0003c3ffff */
.L_x_34:
[----:B------:R-:W-:-:S00]  /*23d0*/  BRA `(.L_x_34) ;  /* 0xfffffffc00fc7947 */ /* 0x000fc0000383ffff */
[----:B------:R-:W-:-:S00]  /*23e0*/  NOP ;  /* 0x0000000000007918 */ /* 0x000fc00000000000 */
        /* <DEDUP_REMOVED lines=9> */
.L_x_49:


//--------------------- .text._Z22int8_logit_gemv_kernelPfPKfPKaPK6__halfii --------------------------
	.section	.text._Z22int8_logit_gemv_kernelPfPKfPKaPK6__halfii,"ax",@progbits
	.align	128
        .global         _Z22int8_logit_gemv_kernelPfPKfPKaPK6__halfii
        .type           _Z22int8_logit_gemv_kernelPfPKfPKaPK6__halfii,@function
        .size           _Z22int8_logit_gemv_kernelPfPKfPKaPK6__halfii,(.L_x_51 - _Z22int8_logit_gemv_kernelPfPKfPKaPK6__halfii)
        .other          _Z22int8_logit_gemv_kernelPfPKfPKaPK6__halfii,@"STO_CUDA_ENTRY STV_DEFAULT"
_Z22int8_logit_gemv_kernelPfPKfPKaPK6__halfii:
.text._Z22int8_logit_gemv_kernelPfPKfPKaPK6__halfii:
[----:B------:R-:W-:Y:S01]  /*0000*/  LDC R1, c[0x0][0x37c] ;  /* 0x0000df00ff017b82 */ /* 0x000fe20000000800 */
[----:B------:R-:W0:Y:S01]  /*0010*/  S2R R8, SR_CTAID.X ;  /* 0x0000000000087919 */ /* 0x000e220000002500 */
[----:B------:R-:W0:Y:S02]  /*0020*/  LDCU UR4, c[0x0][0x3a0] ;  /* 0x00007400ff0477ac */ /* 0x000e240008000800 */
[----:B0-----:R-:W-:-:S13]  /*0030*/  ISETP.GE.AND P0, PT, R8, UR4, PT ;  /* 0x0000000408007c0c */ /* 0x001fda000bf06270 */
[----:B------:R-:W-:Y:S05]  /*0040*/  @P0 EXIT ;  /* 0x000000000000094d */ /* 0x000fea0003800000 */
[----:B------:R-:W0:Y:S01]  /*0050*/  LDC.64 R6, c[0x0][0x398] ;  /* 0x0000e600ff067b82 */ /* 0x000e220000000a00 */
[----:B------:R-:W1:Y:S01]  /*0060*/  LDCU.64 UR6, c[0x0][0x358] ;  /* 0x00006b00ff0677ac */ /* 0x000e620008000a00 */
[----:B------:R-:W2:Y:S06]  /*0070*/  S2R R0, SR_TID.X ;  /* 0x0000000000007919 */ /* 0x000eac0000002100 */
[----:B------:R-:W3:Y:S08]  /*0080*/  LDC R3, c[0x0][0x3a4] ;  /* 0x0000e900ff037b82 */ /* 0x000ef00000000800 */
[----:B------:R-:W4:Y:S01]  /*0090*/  LDC.64 R4, c[0x0][0x390] ;  /* 0x0000e400ff047b82 */ /* 0x000f220000000a00 */
[----:B0-----:R-:W-:-:S05]  /*00a0*/  IMAD.WIDE.U32 R6, R8, 0x2, R6 ;  /* 0x0000000208067825 */ /* 0x001fca00078e0006 */
[----:B-1----:R0:W5:Y:S01]  /*00b0*/  LDG.E.U16.CONSTANT R12, desc[UR6][R6.64] ;  /* 0x00000006060c7981 */ /* 0x002162000c1e9500 */
[----:B------:R-:W-:Y:S01]  /*00c0*/  BSSY.RECONVERGENT B0, `(.L_x_35) ;  /* 0x0000012000007945 */ /* 0x000fe20003800200 */
[----:B---3--:R-:W-:Y:S02]  /*00d0*/  SHF.R.S32.HI R14, RZ, 0x1f, R3 ;  /* 0x0000001fff0e7819 */ /* 0x008fe40000011403 */
[----:B--2---:R-:W-:-:S13]  /*00e0*/  ISETP.GE.AND P0, PT, R0, R3, PT ;  /* 0x000000030000720c */ /* 0x004fda0003f06270 */
[----:B0---4-:R-:W-:Y:S05]  /*00f0*/  @P0 BRA `(.L_x_36) ;  /* 0x0000000000380947 */ /* 0x011fea0003800000 */
[----:B------:R-:W0:Y:S01]  /*0100*/  S2R R9, SR_CgaCtaId ;  /* 0x0000000000097919 */ /* 0x000e220000008800 */
[----:B------:R-:W1:Y:S01]  /*0110*/  LDC R16, c[0x0][0x360] ;  /* 0x0000d800ff107b82 */ /* 0x000e620000000800 */
[----:B------:R-:W-:-:S04]  /*0120*/  MOV R2, 0x400 ;  /* 0x0000040000027802 */ /* 0x000fc80000000f00 */
[----:B------:R-:W-:-:S03]  /*0130*/  IADD3 R2, PT, PT, R2, 0x80, RZ ;  /* 0x0000008002027810 */ /* 0x000fc60007ffe0ff */
[----:B------:R-:W2:Y:S01]  /*0140*/  LDC.64 R6, c[0x0][0x388] ;  /* 0x0000e200ff067b82 */ /* 0x000ea20000000a00 */
[----:B0-----:R-:W-:Y:S02]  /*0150*/  LEA R2, R9, R2, 0x18 ;  /* 0x0000000209027211 */ /* 0x001fe400078ec0ff */
[----:B------:R-:W-:-:S07]  /*0160*/  MOV R9, R0 ;  /* 0x0000000000097202 */ /* 0x000fce0000000f00 */
.L_x_37:
[----:B0-2---:R-:W-:-:S06]  /*0170*/  IMAD.WIDE R10, R9, 0x4, R6 ;  /* 0x00000004090a7825 */ /* 0x005fcc00078e0206 */
[----:B------:R-:W2:Y:S01]  /*0180*/  LDG.E.CONSTANT R10, desc[UR6][R10.64] ;  /* 0x000000060a0a7981 */ /* 0x000ea2000c1e9900 */
[----:B------:R-:W-:Y:S02]  /*0190*/  LEA R13, R9, R2, 0x2 ;  /* 0x00000002090d7211 */ /* 0x000fe400078e10ff */
[----:B-1----:R-:W-:-:S04]  /*01a0*/  IADD3 R9, PT, PT, R16, R9, RZ ;  /* 0x0000000910097210 */ /* 0x002fc80007ffe0ff */
[----:B------:R-:W-:Y:S01]  /*01b0*/  ISETP.GE.AND P0, PT, R9, R3, PT ;  /* 0x000000030900720c */ /* 0x000fe20003f06270 */
[----:B--2---:R0:W-:-:S12]  /*01c0*/  STS [R13], R10 ;  /* 0x0000000a0d007388 */ /* 0x0041d80000000800 */
[----:B------:R-:W-:Y:S05]  /*01d0*/  @!P0 BRA `(.L_x_37) ;  /* 0xfffffffc00e48947 */ /* 0x000fea000383ffff */
.L_x_36:
[----:B------:R-:W-:Y:S05]  /*01e0*/  BSYNC.RECONVERGENT B0 ;  /* 0x0000000000007941 */ /* 0x000fea0003800200 */
.L_x_35:
[-C--:B------:R-:W-:Y:S01]  /*01f0*/  LEA.HI R14, R14, R3.reuse, RZ, 0x3 ;  /* 0x000000030e0e7211 */ /* 0x080fe200078f18ff */
[----:B------:R-:W-:Y:S01]  /*0200*/  IMAD R2, R8, R3, RZ ;  /* 0x0000000308027224 */ /* 0x000fe200078e02ff */
[----:B------:R-:W-:Y:S01]  /*0210*/  BAR.SYNC.DEFER_BLOCKING 0x0 ;  /* 0x0000000000007b1d */ /* 0x000fe20000010000 */
[----:B0----5:R-:W-:Y:S01]  /*0220*/  HADD2.F32 R10, -RZ, R12.H0_H0 ;  /* 0x2000000cff0a7230 */ /* 0x021fe20000004100 */
[----:B------:R-:W-:Y:S02]  /*0230*/  SHF.R.S32.HI R21, RZ, 0x3, R14 ;  /* 0x00000003ff157819 */ /* 0x000fe4000001140e */
[----:B------:R-:W-:Y:S02]  /*0240*/  IADD3 R9, P1, PT, R2, R4, RZ ;  /* 0x0000000402097210 */ /* 0x000fe40007f3e0ff */
[----:B------:R-:W-:Y:S01]  /*0250*/  ISETP.GE.AND P0, PT, R0, R21, PT ;  /* 0x000000150000720c */ /* 0x000fe20003f06270 */
[----:B------:R-:W-:Y:S01]  /*0260*/  BSSY.RECONVERGENT B0, `(.L_x_38) ;  /* 0x0000095000007945 */ /* 0x000fe20003800200 */
[----:B------:R-:W-:Y:S01]  /*0270*/  LEA.HI.X.SX32 R2, R2, R5, 0x1, P1 ;  /* 0x0000000502027211 */ /* 0x000fe200008f0eff */
[----:B------:R-:W-:-:S10]  /*0280*/  HFMA2 R5, -RZ, RZ, 0, 0 ;  /* 0x00000000ff057431 */ /* 0x000fd400000001ff */
[----:B------:R-:W-:Y:S05]  /*0290*/  @P0 BRA `(.L_x_39) ;  /* 0x0000000800440947 */ /* 0x000fea0003800000 */
[----:B------:R-:W0:Y:S01]  /*02a0*/  LDC R11, c[0x0][0x360] ;  /* 0x0000d800ff0b7b82 */ /* 0x000e220000000800 */
[----:B------:R-:W-:Y:S01]  /*02b0*/  BSSY.RECONVERGENT B1, `(.L_x_40) ;  /* 0x0000043000017945 */ /* 0x000fe20003800200 */
[----:B------:R-:W-:Y:S01]  /*02c0*/  MOV R24, R0 ;  /* 0x0000000000187202 */ /* 0x000fe20000000f00 */
[----:B0-----:R-:W0:Y:S01]  /*02d0*/  I2F.U32.RP R12, R11 ;  /* 0x0000000b000c7306 */ /* 0x001e220000209000 */
[----:B------:R-:W-:Y:S01]  /*02e0*/  IMAD.IADD R16, R0, 0x1, R11 ;  /* 0x0000000100107824 */ /* 0x000fe200078e020b */
[----:B------:R-:W-:-:S04]  /*02f0*/  ISETP.NE.U32.AND P2, PT, R11, RZ, PT ;  /* 0x000000ff0b00720c */ /* 0x000fc80003f45070 */
[----:B------:R-:W-:Y:S02]  /*0300*/  ISETP.GE.U32.AND P0, PT, R16, R21, PT ;  /* 0x000000151000720c */ /* 0x000fe40003f06070 */
[----:B------:R-:W-:Y:S02]  /*0310*/  VIMNMX.U32 R7, PT, PT, R21, R16, !PT ;  /* 0x0000001015077248 */ /* 0x000fe40007fe0000 */
[----:B------:R-:W-:Y:S01]  /*0320*/  SEL R6, RZ, 0x1, P0 ;  /* 0x00000001ff067807 */ /* 0x000fe20000000000 */
[----:B0-----:R-:W0:Y:S02]  /*0330*/  MUFU.RCP R12, R12 ;  /* 0x0000000c000c7308 */ /* 0x001e240000001000 */
[----:B0-----:R-:W-:-:S06]  /*0340*/  IADD3 R5, PT, PT, R12, 0xffffffe, RZ ;  /* 0x0ffffffe0c057810 */ /* 0x001fcc0007ffe0ff */
[----:B------:R-:W0:Y:S02]  /*0350*/  F2I.FTZ.U32.TRUNC.NTZ R5, R5 ;  /* 0x0000000500057305 */ /* 0x000e24000021f000 */
[----:B0-----:R-:W-:-:S05]  /*0360*/  IADD3 R4, PT, PT, RZ, -R5, RZ ;  /* 0x80000005ff047210 */ /* 0x001fca0007ffe0ff */
[----:B------:R-:W-:Y:S01]  /*0370*/  IMAD R13, R4, R11, RZ ;  /* 0x0000000b040d7224 */ /* 0x000fe200078e02ff */
[----:B------:R-:W-:-:S05]  /*0380*/  MOV R4, RZ ;  /* 0x000000ff00047202 */ /* 0x000fca0000000f00 */
[----:B------:R-:W-:Y:S01]  /*0390*/  IMAD.HI.U32 R13, R5, R13, R4 ;  /* 0x0000000d050d7227 */ /* 0x000fe200078e0004 */
[----:B------:R-:W-:-:S05]  /*03a0*/  IADD3 R4, PT, PT, R7, -R16, -R6 ;  /* 0x8000001007047210 */ /* 0x000fca0007ffe806 */
[----:B------:R-:W-:-:S05]  /*03b0*/  IMAD.HI.U32 R13, R13, R4, RZ ;  /* 0x000000040d0d7227 */ /* 0x000fca00078e00ff */
[----:B------:R-:W-:-:S05]  /*03c0*/  IADD3 R5, PT, PT, -R13, RZ, RZ ;  /* 0x000000ff0d057210 */ /* 0x000fca0007ffe1ff */
[----:B------:R-:W-:Y:S01]  /*03d0*/  IMAD R4, R11, R5, R4 ;  /* 0x000000050b047224 */ /* 0x000fe200078e0204 */
[----:B------:R-:W-:-:S04]  /*03e0*/  MOV R5, RZ ;  /* 0x000000ff00057202 */ /* 0x000fc80000000f00 */
[----:B------:R-:W-:-:S13]  /*03f0*/  ISETP.GE.U32.AND P0, PT, R4, R11, PT ;  /* 0x0000000b0400720c */ /* 0x000fda0003f06070 */
[-C--:B------:R-:W-:Y:S02]  /*0400*/  @P0 IADD3 R4, PT, PT, R4, -R11.reuse, RZ ;  /* 0x8000000b04040210 */ /* 0x080fe40007ffe0ff */
[----:B------:R-:W-:Y:S02]  /*0410*/  @P0 IADD3 R13, PT, PT, R13, 0x1, RZ ;  /* 0x000000010d0d0810 */ /* 0x000fe40007ffe0ff */
[----:B------:R-:W-:-:S13]  /*0420*/  ISETP.GE.U32.AND P1, PT, R4, R11, PT ;  /* 0x0000000b0400720c */ /* 0x000fda0003f26070 */
[----:B------:R-:W-:Y:S02]  /*0430*/  @P1 IADD3 R13, PT, PT, R13, 0x1, RZ ;  /* 0x000000010d0d1810 */ /* 0x000fe40007ffe0ff */
[----:B------:R-:W-:-:S05]  /*0440*/  @!P2 LOP3.LUT R13, RZ, R11, RZ, 0x33, !PT ;  /* 0x0000000bff0da212 */ /* 0x000fca00078e33ff */
[----:B------:R-:W-:-:S05]  /*0450*/  IMAD.IADD R6, R6, 0x1, R13 ;  /* 0x0000000106067824 */ /* 0x000fca00078e020d */
[C---:B------:R-:W-:Y:S02]  /*0460*/  LOP3.LUT R4, R6.reuse, 0x1, RZ, 0xc0, !PT ;  /* 0x0000000106047812 */ /* 0x040fe400078ec0ff */
[----:B------:R-:W-:Y:S02]  /*0470*/  ISETP.NE.AND P1, PT, R6, RZ, PT ;  /* 0x000000ff0600720c */ /* 0x000fe40003f25270 */
[----:B------:R-:W-:-:S13]  /*0480*/  ISETP.NE.U32.AND P0, PT, R4, 0x1, PT ;  /* 0x000000010400780c */ /* 0x000fda0003f05070 */
[----:B------:R-:W-:Y:S05]  /*0490*/  @!P0 BRA `(.L_x_41) ;  /* 0x0000000000908947 */ /* 0x000fea0003800000 */
[----:B------:R-:W-:-:S04]  /*04a0*/  LEA R22, P0, R0, R9, 0x3 ;  /* 0x0000000900167211 */ /* 0x000fc800078018ff */
[----:B------:R-:W-:-:S05]  /*04b0*/  IADD3.X R23, PT, PT, RZ, R2, RZ, P0, !PT ;  /* 0x00000002ff177210 */ /* 0x000fca00007fe4ff */
[----:B------:R-:W2:Y:S04]  /*04c0*/  LDG.E.CONSTANT R18, desc[UR6][R22.64] ;  /* 0x0000000616127981 */ /* 0x000ea8000c1e9900 */
[----:B------:R0:W3:Y:S01]  /*04d0*/  LDG.E.CONSTANT R17, desc[UR6][R22.64+0x4] ;  /* 0x0000040616117981 */ /* 0x0000e2000c1e9900 */
[----:B------:R-:W1:Y:S01]  /*04e0*/  S2UR UR5, SR_CgaCtaId ;  /* 0x00000000000579c3 */ /* 0x000e620000008800 */
[----:B------:R-:W-:Y:S02]  /*04f0*/  UMOV UR4, 0x400 ;  /* 0x0000040000047882 */ /* 0x000fe40000000000 */
[----:B------:R-:W-:-:S04]  /*0500*/  UIADD3 UR4, UPT, UPT, UR4, 0x80, URZ ;  /* 0x0000008004047890 */ /* 0x000fc8000fffe0ff */
[----:B-1----:R-:W-:-:S06]  /*0510*/  ULEA UR4, UR5, UR4, 0x18 ;  /* 0x0000000405047291 */ /* 0x002fcc000f8ec0ff */
[----:B------:R-:W-:-:S05]  /*0520*/  LEA R20, R0, UR4, 0x5 ;  /* 0x0000000400147c11 */ /* 0x000fca000f8e28ff */
[----:B------:R-:W1:Y:S04]  /*0530*/  LDS.128 R4, [R20] ;  /* 0x0000000014047984 */ /* 0x000e680000000c00 */
[----:B------:R-:W4:Y:S01]  /*0540*/  LDS.128 R12, [R20+0x10] ;  /* 0x00001000140c7984 */ /* 0x000f220000000c00 */
[----:B--2---:R-:W2:Y:S08]  /*0550*/  I2F.S8 R27, R18 ;  /* 0x00000012001b7306 */ /* 0x004eb00000001400 */
[----:B------:R-:W5:Y:S01]  /*0560*/  I2F.S8 R24, R18.B1 ;  /* 0x1000001200187306 */ /* 0x000f620000001400 */
[----:B--2---:R-:W-:-:S07]  /*0570*/  FMUL R29, R10, R27 ;  /* 0x0000001b0a1d7220 */ /* 0x004fce0000400000 */
[----:B------:R-:W2:Y:S01]  /*0580*/  I2F.S8 R19, R18.B2 ;  /* 0x2000001200137306 */ /* 0x000ea20000001400 */
[----:B-1----:R-:W-:Y:S01]  /*0590*/  FFMA R4, R4, R29, RZ ;  /* 0x0000001d04047223 */ /* 0x002fe200000000ff */
[----:B-----5:R-:W-:-:S06]  /*05a0*/  FMUL R24, R10, R24 ;  /* 0x000000180a187220 */ /* 0x020fcc0000400000 */
[----:B0-----:R-:W0:Y:S01]  /*05b0*/  I2F.S8 R23, R18.B3 ;  /* 0x3000001200177306 */ /* 0x001e220000001400 */
[----:B------:R-:W-:Y:S01]  /*05c0*/  FFMA R29, R5, R24, R4 ;  /* 0x00000018051d7223 */ /* 0x000fe20000000004 */
[----:B------:R-:W-:Y:S01]  /*05d0*/  MOV R24, R16 ;  /* 0x0000001000187202 */ /* 0x000fe20000000f00 */
[----:B--2---:R-:W-:-:S05]  /*05e0*/  FMUL R19, R10, R19 ;  /* 0x000000130a137220 */ /* 0x004fca0000400000 */
[----:B---3--:R-:W1:Y:S01]  /*05f0*/  I2F.S8 R25, R17 ;  /* 0x0000001100197306 */ /* 0x008e620000001400 */
[----:B------:R-:W-:Y:S01]  /*0600*/  FFMA R6, R6, R19, R29 ;  /* 0x0000001306067223 */ /* 0x000fe2000000001d */
[----:B0-----:R-:W-:-:S06]  /*0610*/  FMUL R23, R10, R23 ;  /* 0x000000170a177220 */ /* 0x001fcc0000400000 */
[----:B------:R-:W0:Y:S01]  /*0620*/  I2F.S8 R27, R17.B1 ;  /* 0x10000011001b7306 */ /* 0x000e220000001400 */
[----:B------:R-:W-:Y:S01]  /*0630*/  FFMA R7, R7, R23, R6 ;  /* 0x0000001707077223 */ /* 0x000fe20000000006 */
[----:B-1----:R-:W-:-:S06]  /*0640*/  FMUL R25, R10, R25 ;  /* 0x000000190a197220 */ /* 0x002fcc0000400000 */
[----:B------:R-:W1:Y:S01]  /*0650*/  I2F.S8 R5, R17.B2 ;  /* 0x2000001100057306 */ /* 0x000e620000001400 */
[----:B----4-:R-:W-:Y:S01]  /*0660*/  FFMA R12, R12, R25, R7 ;  /* 0x000000190c0c7223 */ /* 0x010fe20000000007 */
[----:B0-----:R-:W-:-:S06]  /*0670*/  FMUL R27, R10, R27 ;  /* 0x0000001b0a1b7220 */ /* 0x001fcc0000400000 */
[----:B------:R-:W0:Y:S01]  /*0680*/  I2F.S8 R19, R17.B3 ;  /* 0x3000001100137306 */ /* 0x000e220000001400 */
[----:B------:R-:W-:Y:S01]  /*0690*/  FFMA R13, R13, R27, R12 ;  /* 0x0000001b0d0d7223 */ /* 0x000fe2000000000c */
[----:B-1----:R-:W-:-:S04]  /*06a0*/  FMUL R5, R10, R5 ;  /* 0x000000050a057220 */ /* 0x002fc80000400000 */
[----:B------:R-:W-:Y:S01]  /*06b0*/  FFMA R14, R14, R5, R13 ;  /* 0x000000050e0e7223 */ /* 0x000fe2000000000d */
[----:B0-----:R-:W-:-:S04]  /*06c0*/  FMUL R19, R10, R19 ;  /* 0x000000130a137220 */ /* 0x001fc80000400000 */
[----:B------:R-:W-:-:S07]  /*06d0*/  FFMA R5, R15, R19, R14 ;  /* 0x000000130f057223 */ /* 0x000fce000000000e */
.L_x_41:
[----:B------:R-:W-:Y:S05]  /*06e0*/  BSYNC.RECONVERGENT B1 ;  /* 0x0000000000017941 */ /* 0x000fea0003800200 */
.L_x_40:
[----:B------:R-:W-:Y:S05]  /*06f0*/  @!P1 BRA `(.L_x_39) ;  /* 0x00000004002c9947 */ /* 0x000fea0003800000 */
[----:B------:R-:W0:Y:S01]  /*0700*/  S2UR UR5, SR_CgaCtaId ;  /* 0x00000000000579c3 */ /* 0x000e220000008800 */
[----:B------:R-:W-:Y:S01]  /*0710*/  UMOV UR4, 0x400 ;  /* 0x0000040000047882 */ /* 0x000fe20000000000 */
[C---:B------:R-:W-:Y:S01]  /*0720*/  IADD3 R26, PT, PT, R24.reuse, R11, RZ ;  /* 0x0000000b181a7210 */ /* 0x040fe20007ffe0ff */
[----:B------:R-:W-:Y:S01]  /*0730*/  UIADD3 UR4, UPT, UPT, UR4, 0x80, URZ ;  /* 0x0000008004047890 */ /* 0x000fe2000fffe0ff */
[----:B------:R-:W-:Y:S02]  /*0740*/  IMAD.SHL.U32 R20, R24, 0x8, RZ ;  /* 0x0000000818147824 */ /* 0x000fe400078e00ff */
[----:B------:R-:W-:Y:S01]  /*0750*/  SHF.L.U32 R26, R26, 0x3, RZ ;  /* 0x000000031a1a7819 */ /* 0x000fe200000006ff */
[----:B0-----:R-:W-:-:S06]  /*0760*/  ULEA UR4, UR5, UR4, 0x18 ;  /* 0x0000000405047291 */ /* 0x001fcc000f8ec0ff */
[----:B------:R-:W-:-:S07]  /*0770*/  LEA R22, R24, UR4, 0x5 ;  /* 0x0000000418167c11 */ /* 0x000fce000f8e28ff */
.L_x_42:
[----:B------:R-:W-:Y:S01]  /*0780*/  IADD3 R18, P0, PT, R20, R9, RZ ;  /* 0x0000000914127210 */ /* 0x000fe20007f1e0ff */
[----:B------:R-:W0:Y:S03]  /*0790*/  LDS.128 R12, [R22] ;  /* 0x00000000160c7984 */ /* 0x000e260000000c00 */
[----:B------:R-:W-:-:S05]  /*07a0*/  IADD3.X R19, PT, PT, RZ, R2, RZ, P0, !PT ;  /* 0x00000002ff137210 */ /* 0x000fca00007fe4ff */
[----:B------:R-:W2:Y:S04]  /*07b0*/  LDG.E.CONSTANT R28, desc[UR6][R18.64] ;  /* 0x00000006121c7981 */ /* 0x000ea8000c1e9900 */
[----:B------:R1:W3:Y:S01]  /*07c0*/  LDG.E.CONSTANT R27, desc[UR6][R18.64+0x4] ;  /* 0x00000406121b7981 */ /* 0x0002e2000c1e9900 */
[----:B------:R-:W-:-:S04]  /*07d0*/  IADD3 R16, P0, PT, R26, R9, RZ ;  /* 0x000000091a107210 */ /* 0x000fc80007f1e0ff */
[----:B------:R-:W-:-:S05]  /*07e0*/  IADD3.X R17, PT, PT, RZ, R2, RZ, P0, !PT ;  /* 0x00000002ff117210 */ /* 0x000fca00007fe4ff */
[----:B------:R-:W4:Y:S04]  /*07f0*/  LDG.E.CONSTANT R23, desc[UR6][R16.64] ;  /* 0x0000000610177981 */ /* 0x000f28000c1e9900 */
[----:B------:R3:W5:Y:S01]  /*0800*/  LDG.E.CONSTANT R25, desc[UR6][R16.64+0x4] ;  /* 0x0000040610197981 */ /* 0x000762000c1e9900 */
[C---:B------:R-:W-:Y:S02]  /*0810*/  IADD3 R24, PT, PT, R11.reuse, R24, R11 ;  /* 0x000000180b187210 */ /* 0x040fe40007ffe00b */
[C---:B------:R-:W-:Y:S02]  /*0820*/  LEA R26, R11.reuse, R26, 0x4 ;  /* 0x0000001a0b1a7211 */ /* 0x040fe400078e20ff */
[----:B------:R-:W-:Y:S02]  /*0830*/  ISETP.GE.AND P0, PT, R24, R21, PT ;  /* 0x000000151800720c */ /* 0x000fe40003f06270 */
[----:B------:R-:W-:Y:S01]  /*0840*/  LEA R20, R11, R20, 0x4 ;  /* 0x000000140b147211 */ /* 0x000fe200078e20ff */
[----:B--2---:R-:W2:Y:S08]  /*0850*/  I2F.S8 R7, R28 ;  /* 0x0000001c00077306 */ /* 0x004eb00000001400 */
[----:B------:R-:W3:Y:S01]  /*0860*/  I2F.S8 R29, R28.B1 ;  /* 0x1000001c001d7306 */ /* 0x000ee20000001400 */
[----:B--2---:R-:W-:-:S07]  /*0870*/  FMUL R7, R10, R7 ;  /* 0x000000070a077220 */ /* 0x004fce0000400000 */
[----:B-1----:R-:W1:Y:S01]  /*0880*/  I2F.S8 R19, R28.B2 ;  /* 0x2000001c00137306 */ /* 0x002e620000001400 */
[----:B0-----:R-:W-:Y:S02]  /*0890*/  FFMA R12, R12, R7, R5 ;  /* 0x000000070c0c7223 */ /* 0x001fe40000000005 */
[----:B------:R0:W2:Y:S01]  /*08a0*/  LDS.128 R4, [R22+0x10] ;  /* 0x0000100016047984 */ /* 0x0000a20000000c00 */
[----:B---3--:R-:W-:-:S04]  /*08b0*/  FMUL R29, R10, R29 ;  /* 0x0000001d0a1d7220 */ /* 0x008fc80000400000 */
[----:B------:R-:W3:Y:S01]  /*08c0*/  I2F.S8 R17, R27.B1 ;  /* 0x1000001b00117306 */ /* 0x000ee20000001400 */
[----:B------:R-:W-:Y:S01]  /*08d0*/  FFMA R29, R13, R29, R12 ;  /* 0x0000001d0d1d7223 */ /* 0x000fe2000000000c */
[----:B-1----:R-:W-:-:S06]  /*08e0*/  FMUL R19, R10, R19 ;  /* 0x000000130a137220 */ /* 0x002fcc0000400000 */
[----:B------:R-:W1:Y:S01]  /*08f0*/  I2F.S8 R12, R28.B3 ;  /* 0x3000001c000c7306 */ /* 0x000e620000001400 */
[----:B------:R-:W-:Y:S01]  /*0900*/  FFMA R14, R14, R19, R29 ;  /* 0x000000130e0e7223 */ /* 0x000fe2000000001d */
[C---:B------:R-:W-:Y:S01]  /*0910*/  LEA R29, R11.reuse, R22, 0x5 ;  /* 0x000000160b1d7211 */ /* 0x040fe200078e28ff */
[----:B0-----:R-:W-:Y:S02]  /*0920*/  IMAD R22, R11, 0x40, R22 ;  /* 0x000000400b167824 */ /* 0x001fe400078e0216 */
[----:B---3--:R-:W-:-:S03]  /*0930*/  FMUL R17, R10, R17 ;  /* 0x000000110a117220 */ /* 0x008fc60000400000 */
[----:B------:R-:W0:Y:S01]  /*0940*/  I2F.S8 R13, R27 ;  /* 0x0000001b000d7306 */ /* 0x000e220000001400 */
[----:B-1----:R-:W-:-:S07]  /*0950*/  FMUL R12, R10, R12 ;  /* 0x0000000c0a0c7220 */ /* 0x002fce0000400000 */
[----:B------:R-:W1:Y:S01]  /*0960*/  I2F.S8 R19, R27.B2 ;  /* 0x2000001b00137306 */ /* 0x000e620000001400 */
[----:B------:R-:W-:Y:S01]  /*0970*/  FFMA R15, R15, R12, R14 ;  /* 0x0000000c0f0f7223 */ /* 0x000fe2000000000e */
[----:B0-----:R-:W-:-:S04]  /*0980*/  FMUL R13, R10, R13 ;  /* 0x0000000d0a0d7220 */ /* 0x001fc80000400000 */
[----:B--2---:R-:W-:Y:S02]  /*0990*/  FFMA R16, R4, R13, R15 ;  /* 0x0000000d04107223 */ /* 0x004fe4000000000f */
[----:B------:R-:W0:Y:S01]  /*09a0*/  LDS.128 R12, [R29] ;  /* 0x000000001d0c7984 */ /* 0x000e220000000c00 */
[----:B------:R-:W2:Y:S01]  /*09b0*/  I2F.S8 R4, R27.B3 ;  /* 0x3000001b00047306 */ /* 0x000ea20000001400 */
[----:B------:R-:W-:Y:S01]  /*09c0*/  FFMA R5, R5, R17, R16 ;  /* 0x0000001105057223 */ /* 0x000fe20000000010 */
[----:B-1----:R-:W-:-:S04]  /*09d0*/  FMUL R19, R10, R19 ;  /* 0x000000130a137220 */ /* 0x002fc80000400000 */
[----:B------:R-:W-:Y:S02]  /*09e0*/  FFMA R6, R6, R19, R5 ;  /* 0x0000001306067223 */ /* 0x000fe40000000005 */
[----:B----4-:R-:W1:Y:S01]  /*09f0*/  I2F.S8 R5, R23 ;  /* 0x0000001700057306 */ /* 0x010e620000001400 */
[----:B------:R-:W3:Y:S01]  /*0a00*/  LDS.128 R16, [R29+0x10] ;  /* 0x000010001d107984 */ /* 0x000ee20000000c00 */
[----:B--2---:R-:W-:-:S06]  /*0a10*/  FMUL R4, R10, R4 ;  /* 0x000000040a047220 */ /* 0x004fcc0000400000 */
[----:B------:R-:W2:Y:S01]  /*0a20*/  I2F.S8 R27, R23.B3 ;  /* 0x30000017001b7306 */ /* 0x000ea20000001400 */
[----:B------:R-:W-:Y:S01]  /*0a30*/  FFMA R6, R7, R4, R6 ;  /* 0x0000000407067223 */ /* 0x000fe20000000006 */
[----:B-1----:R-:W-:-:S06]  /*0a40*/  FMUL R5, R10, R5 ;  /* 0x000000050a057220 */ /* 0x002fcc0000400000 */
[----:B------:R-:W1:Y:S01]  /*0a50*/  I2F.S8 R4, R23.B1 ;  /* 0x1000001700047306 */ /* 0x000e620000001400 */
[----:B--2---:R-:W-:-:S07]  /*0a60*/  FMUL R27, R10, R27 ;  /* 0x0000001b0a1b7220 */ /* 0x004fce0000400000 */
[----:B------:R-:W2:Y:S01]  /*0a70*/  I2F.S8 R7, R23.B2 ;  /* 0x2000001700077306 */ /* 0x000ea20000001400 */
[----:B0-----:R-:W-:Y:S01]  /*0a80*/  FFMA R6, R12, R5, R6 ;  /* 0x000000050c067223 */ /* 0x001fe20000000006 */
[----:B-1----:R-:W-:-:S06]  /*0a90*/  FMUL R12, R10, R4 ;  /* 0x000000040a0c7220 */ /* 0x002fcc0000400000 */
[----:B-----5:R-:W0:Y:S01]  /*0aa0*/  I2F.S8 R5, R25 ;  /* 0x0000001900057306 */ /* 0x020e220000001400 */
[----:B------:R-:W-:Y:S01]  /*0ab0*/  FFMA R13, R13, R12, R6 ;  /* 0x0000000c0d0d7223 */ /* 0x000fe20000000006 */
[----:B--2---:R-:W-:-:S06]  /*0ac0*/  FMUL R6, R10, R7 ;  /* 0x000000070a067220 */ /* 0x004fcc0000400000 */
[----:B------:R-:W1:Y:S01]  /*0ad0*/  I2F.S8 R4, R25.B1 ;  /* 0x1000001900047306 */ /* 0x000e620000001400 */
[----:B------:R-:W-:-:S04]  /*0ae0*/  FFMA R6, R14, R6, R13 ;  /* 0x000000060e067223 */ /* 0x000fc8000000000d */
[----:B------:R-:W-:Y:S01]  /*0af0*/  FFMA R15, R15, R27, R6 ;  /* 0x0000001b0f0f7223 */ /* 0x000fe20000000006 */
[----:B0-----:R-:W-:Y:S02]  /*0b00*/  FMUL R5, R10, R5 ;  /* 0x000000050a057220 */ /* 0x001fe40000400000 */
[----:B------:R-:W0:Y:S02]  /*0b10*/  I2F.S8 R7, R25.B2 ;  /* 0x2000001900077306 */ /* 0x000e240000001400 */
[----:B---3--:R-:W-:Y:S01]  /*0b20*/  FFMA R16, R16, R5, R15 ;  /* 0x0000000510107223 */ /* 0x008fe2000000000f */
[----:B-1----:R-:W-:-:S05]  /*0b30*/  FMUL R4, R10, R4 ;  /* 0x000000040a047220 */ /* 0x002fca0000400000 */
[----:B------:R-:W1:Y:S01]  /*0b40*/  I2F.S8 R13, R25.B3 ;  /* 0x30000019000d7306 */ /* 0x000e620000001400 */
[----:B------:R-:W-:Y:S01]  /*0b50*/  FFMA R17, R17, R4, R16 ;  /* 0x0000000411117223 */ /* 0x000fe20000000010 */
[----:B0-----:R-:W-:-:S04]  /*0b60*/  FMUL R7, R10, R7 ;  /* 0x000000070a077220 */ /* 0x001fc80000400000 */
[----:B------:R-:W-:Y:S01]  /*0b70*/  FFMA R18, R18, R7, R17 ;  /* 0x0000000712127223 */ /* 0x000fe20000000011 */
[----:B-1----:R-:W-:-:S04]  /*0b80*/  FMUL R13, R10, R13 ;  /* 0x0000000d0a0d7220 */ /* 0x002fc80000400000 */
[----:B------:R-:W-:Y:S01]  /*0b90*/  FFMA R5, R19, R13, R18 ;  /* 0x0000000d13057223 */ /* 0x000fe20000000012 */
[----:B------:R-:W-:Y:S06]  /*0ba0*/  @!P0 BRA `(.L_x_42) ;  /* 0xfffffff800f48947 */ /* 0x000fec000383ffff */
.L_x_39:
[----:B------:R-:W-:Y:S05]  /*0bb0*/  BSYNC.RECONVERGENT B0 ;  /* 0x0000000000007941 */ /* 0x000fea0003800200 */
.L_x_38:
[----:B------:R-:W-:Y:S01]  /*0bc0*/  LEA R4, R21, R0, 0x3 ;  /* 0x0000000015047211 */ /* 0x000fe200078e18ff */
[----:B------:R-:W-:Y:S03]  /*0bd0*/  BSSY.RECONVERGENT B0, `(.L_x_43) ;  /* 0x0000013000007945 */ /* 0x000fe60003800200 */
[----:B------:R-:W-:-:S13]  /*0be0*/  ISETP.GE.AND P0, PT, R4, R3, PT ;  /* 0x000000030400720c */ /* 0x000fda0003f06270 */
[----:B------:R-:W-:Y:S05]  /*0bf0*/  @P0 BRA `(.L_x_44) ;  /* 0x0000000000400947 */ /* 0x000fea0003800000 */
[----:B------:R-:W0:Y:S01]  /*0c00*/  S2R R7, SR_CgaCtaId ;  /* 0x0000000000077919 */ /* 0x000e220000008800 */
[----:B------:R-:W1:Y:S01]  /*0c10*/  LDC R15, c[0x0][0x360] ;  /* 0x0000d800ff0f7b82 */ /* 0x000e620000000800 */
[----:B------:R-:W-:-:S04]  /*0c20*/  MOV R6, 0x400 ;  /* 0x0000040000067802 */ /* 0x000fc80000000f00 */
[----:B------:R-:W-:-:S04]  /*0c30*/  IADD3 R6, PT, PT, R6, 0x80, RZ ;  /* 0x0000008006067810 */ /* 0x000fc80007ffe0ff */
[----:B0-----:R-:W-:-:S07]  /*0c40*/  LEA R17, R7, R6, 0x18 ;  /* 0x0000000607117211 */ /* 0x001fce00078ec0ff */
.L_x_45:
[----:B------:R-:W-:-:S04]  /*0c50*/  IADD3 R6, P0, PT, R4, R9, RZ ;  /* 0x0000000904067210 */ /* 0x000fc80007f1e0ff */
[----:B------:R-:W-:-:S05]  /*0c60*/  LEA.HI.X.SX32 R7, R4, R2, 0x1, P0 ;  /* 0x0000000204077211 */ /* 0x000fca00000f0eff */
[----:B------:R-:W2:Y:S01]  /*0c70*/  LDG.E.U8.CONSTANT R6, desc[UR6][R6.64] ;  /* 0x0000000606067981 */ /* 0x000ea2000c1e9100 */
[----:B------:R-:W-:Y:S02]  /*0c80*/  LEA R11, R4, R17, 0x2 ;  /* 0x00000011040b7211 */ /* 0x000fe400078e10ff */
[----:B-1----:R-:W-:-:S03]  /*0c90*/  IADD3 R4, PT, PT, R15, R4, RZ ;  /* 0x000000040f047210 */ /* 0x002fc60007ffe0ff */
[----:B------:R-:W0:Y:S01]  /*0ca0*/  LDS R12, [R11] ;  /* 0x000000000b0c7984 */ /* 0x000e220000000800 */
[----:B------:R-:W-:Y:S01]  /*0cb0*/  ISETP.GE.AND P0, PT, R4, R3, PT ;  /* 0x000000030400720c */ /* 0x000fe20003f06270 */
[----:B--2---:R-:W1:Y:S02]  /*0cc0*/  I2F.S8 R13, R6 ;  /* 0x00000006000d7306 */ /* 0x004e640000001400 */
[----:B-1----:R-:W-:-:S04]  /*0cd0*/  FMUL R13, R10, R13 ;  /* 0x0000000d0a0d7220 */ /* 0x002fc80000400000 */
[----:B0-----:R-:W-:-:S06]  /*0ce0*/  FFMA R5, R12, R13, R5 ;  /* 0x0000000d0c057223 */ /* 0x001fcc0000000005 */
[----:B------:R-:W-:Y:S05]  /*0cf0*/  @!P0 BRA `(.L_x_45) ;  /* 0xfffffffc00d48947 */ /* 0x000fea000383ffff */
.L_x_44:
[----:B------:R-:W-:Y:S05]  /*0d00*/  BSYNC.RECONVERGENT B0 ;  /* 0x0000000000007941 */ /* 0x000fea0003800200 */
.L_x_43:
[----:B------:R-:W0:Y:S01]  /*0d10*/  SHFL.DOWN PT, R2, R5, 0x10, 0x1f ;  /* 0x0a001f0005027f89 */ /* 0x000e2200000e0000 */
[C---:B------:R-:W-:Y:S02]  /*0d20*/  LOP3.LUT P0, R9, R0.reuse, 0x1f, RZ, 0xc0, !PT ;  /* 0x0000001f00097812 */ /* 0x040fe4000780c0ff */
[----:B------:R-:W-:-:S11]  /*0d30*/  ISETP.GT.U32.AND P1, PT, R0, 0x1f, PT ;  /* 0x0000001f0000780c */ /* 0x000fd60003f24070 */
[----:B------:R-:W1:Y:S01]  /*0d40*/  @!P0 S2R R10, SR_CgaCtaId ;  /* 0x00000000000a8919 */ /* 0x000e620000008800 */
[----:B0-----:R-:W-:Y:S01]  /*0d50*/  FADD R2, R2, R5 ;  /* 0x0000000502027221 */ /* 0x001fe20000000000 */
[----:B------:R-:W-:-:S04]  /*0d60*/  @!P0 MOV R5, 0x400 ;  /* 0x0000040000058802 */ /* 0x000fc80000000f00 */
[----:B------:R-:W0:Y:S01]  /*0d70*/  SHFL.DOWN PT, R3, R2, 0x8, 0x1f ;  /* 0x09001f0002037f89 */ /* 0x000e2200000e0000 */
[----:B-1----:R-:W-:-:S04]  /*0d80*/  @!P0 LEA R5, R10, R5, 0x18 ;  /* 0x000000050a058211 */ /* 0x002fc800078ec0ff */
[----:B------:R-:W-:Y:S01]  /*0d90*/  @!P0 LEA.HI R5, R0, R5, RZ, 0x1d ;  /* 0x0000000500058211 */ /* 0x000fe200078fe8ff */
[----:B0-----:R-:W-:-:S05]  /*0da0*/  FADD R3, R2, R3 ;  /* 0x0000000302037221 */ /* 0x001fca0000000000 */
        /* <DEDUP_REMOVED lines=9> */
[----:B------:R-:W1:Y:S02]  /*0e40*/  LDCU UR4, c[0x0][0x360] ;  /* 0x00006c00ff0477ac */ /* 0x000e640008000800 */
[----:B-1----:R-:W-:-:S06]  /*0e50*/  USHF.R.U32.HI UR4, URZ, 0x5, UR4 ;  /* 0x00000005ff047899 */ /* 0x002fcc0008011604 */
[----:B------:R-:W-:-:S13]  /*0e60*/  ISETP.GE.U32.AND P0, PT, R9, UR4, PT ;  /* 0x0000000409007c0c */ /* 0x000fda000bf06070 */
[----:B------:R-:W1:Y:S01]  /*0e70*/  @!P0 S2R R3, SR_CgaCtaId ;  /* 0x0000000000038919 */ /* 0x000e620000008800 */
[----:B------:R-:W-:-:S04]  /*0e80*/  @!P0 MOV R0, 0x400 ;  /* 0x0000040000008802 */ /* 0x000fc80000000f00 */
[----:B-1----:R-:W-:Y:S01]  /*0e90*/  @!P0 LEA R2, R3, R0, 0x18 ;  /* 0x0000000003028211 */ /* 0x002fe200078ec0ff */
[----:B------:R-:W-:-:S03]  /*0ea0*/  HFMA2 R0, -RZ, RZ, 0, 0 ;  /* 0x00000000ff007431 */ /* 0x000fc600000001ff */
[----:B------:R-:W-:-:S05]  /*0eb0*/  @!P0 LEA R2, R9, R2, 0x2 ;  /* 0x0000000209028211 */ /* 0x000fca00078e10ff */
[----:B------:R-:W1:Y:S01]  /*0ec0*/  @!P0 LDS R0, [R2] ;  /* 0x0000000002008984 */ /* 0x000e620000000800 */
[----:B------:R-:W-:-:S03]  /*0ed0*/  ISETP.NE.AND P0, PT, R9, RZ, PT ;  /* 0x000000ff0900720c */ /* 0x000fc60003f05270 */
[----:B-1----:R-:W1:Y:S02]  /*0ee0*/  SHFL.DOWN PT, R3, R0, 0x10, 0x1f ;  /* 0x0a001f0000037f89 */ /* 0x002e6400000e0000 */
[----:B-1----:R-:W-:-:S05]  /*0ef0*/  FADD R3, R3, R0 ;  /* 0x0000000003037221 */ /* 0x002fca0000000000 */
[----:B------:R-:W1:Y:S02]  /*0f00*/  SHFL.DOWN PT, R4, R3, 0x8, 0x1f ;  /* 0x09001f0003047f89 */ /* 0x000e6400000e0000 */
[----:B-1----:R-:W-:-:S05]  /*0f10*/  FADD R4, R3, R4 ;  /* 0x0000000403047221 */ /* 0x002fca0000000000 */
[----:B0-----:R-:W0:Y:S02]  /*0f20*/  SHFL.DOWN PT, R5, R4, 0x4, 0x1f ;  /* 0x08801f0004057f89 */ /* 0x001e2400000e0000 */
        /* <DEDUP_REMOVED lines=10> */
.L_x_46:
        /* <DEDUP_REMOVED lines=11> */
.L_x_51:


//--------------------- .text._Z28int8_embedding_lookup_kernelPfPKaPK6__halfii --------------------------
	.section	.text._Z28int8_embedding_lookup_kernelPfPKaPK6__halfii,"ax",@progbits
	.align	128
        .global         _Z28int8_embedding_lookup_kernelPfPKaPK6__halfii
        .type           _Z28int8_embedding_lookup_kernelPfPKaPK6__halfii,@function
        .size           _Z28int8_embedding_lookup_kernelPfPKaPK6__halfii,(.L_x_52 - _Z28int8_embedding_lookup_kernelPfPKaPK6__halfii)
        .other          _Z28int8_embedding_lookup_kernelPfPKaPK6__halfii,@"STO_CUDA_ENTRY STV_DEFAULT"
_Z28int8_embedding_lookup_kernelPfPKaPK6__halfii:
.text._Z28int8_embedding_lookup_kernelPfPKaPK6__halfii:
[----:B------:R-:W-:Y:S01]  /*0000*/  LDC R1, c[0x0][0x37c] ;  /* 0x0000df00ff017b82 */ /* 0x000fe20000000800 */
[----:B------:R-:W0:Y:S07]  /*0010*/  S2R R0, SR_TID.X ;  /* 0x0000000000007919 */ /* 0x000e2e0000002100 */
[----:B------:R-:W0:Y:S01]  /*0020*/  S2UR UR4, SR_CTAID.X ;  /* 0x00000000000479c3 */ /* 0x000e220000002500 */
[----:B------:R-:W1:Y:S07]  /*0030*/  LDCU UR6, c[0x0][0x39c] ;  /* 0x00007380ff0677ac */ /* 0x000e6e0008000800 */
[----:B------:R-:W0:Y:S02]  /*0040*/  LDC R9, c[0x0][0x360] ;  /* 0x0000d800ff097b82 */ /* 0x000e240000000800 */
[----:B0-----:R-:W-:-:S05]  /*0050*/  IMAD R9, R9, UR4, R0 ;  /* 0x0000000409097c24 */ /* 0x001fca000f8e0200 */
[----:B-1----:R-:W-:-:S13]  /*0060*/  ISETP.GE.AND P0, PT, R9, UR6, PT ;  /* 0x0000000609007c0c */ /* 0x002fda000bf06270 */
[----:B------:R-:W-:Y:S05]  /*0070*/  @P0 EXIT ;  /* 0x000000000000094d */ /* 0x000fea0003800000 */
[----:B------:R-:W0:Y:S01]  /*0080*/  LDC R0, c[0x0][0x398] ;  /* 0x0000e600ff007b82 */ /* 0x000e220000000800 */
[----:B------:R-:W1:Y:S01]  /*0090*/  LDCU.64 UR8, c[0x0][0x388] ;  /* 0x00007100ff0877ac */ /* 0x000e620008000a00 */
[----:B------:R-:W2:Y:S06]  /*00a0*/  LDCU.64 UR4, c[0x0][0x358] ;  /* 0x00006b00ff0477ac */ /* 0x000eac0008000a00 */
[----:B------:R-:W3:Y:S01]  /*00b0*/  LDC.64 R2, c[0x0][0x390] ;  /* 0x0000e400ff027b82 */ /* 0x000ee20000000a00 */
[----:B0-----:R-:W-:-:S05]  /*00c0*/  IMAD R4, R0, UR6, R9 ;  /* 0x0000000600047c24 */ /* 0x001fca000f8e0209 */
[----:B-1----:R-:W-:-:S04]  /*00d0*/  IADD3 R6, P0, PT, R4, UR8, RZ ;  /* 0x0000000804067c10 */ /* 0x002fc8000ff1e0ff */
[----:B------:R-:W-:Y:S01]  /*00e0*/  LEA.HI.X.SX32 R7, R4, UR9, 0x1, P0 ;  /* 0x0000000904077c11 */ /* 0x000fe200080f0eff */
[----:B---3--:R-:W-:Y:S01]  /*00f0*/  IMAD.WIDE R2, R0, 0x2, R2 ;  /* 0x0000000200027825 */ /* 0x008fe200078e0202 */
[----:B------:R-:W0:Y:S03]  /*0100*/  LDC.64 R4, c[0x0][0x380] ;  /* 0x0000e000ff047b82 */ /* 0x000e260000000a00 */
[----:B--2---:R-:W2:Y:S04]  /*0110*/  LDG.E.U8.CONSTANT R6, desc[UR4][R6.64] ;  /* 0x0000000406067981 */ /* 0x004ea8000c1e9100 */
[----:B------:R-:W3:Y:S01]  /*0120*/  LDG.E.U16.CONSTANT R2, desc[UR4][R2.64] ;  /* 0x0000000402027981 */ /* 0x000ee2000c1e9500 */
[----:B0-----:R-:W-:Y:S01]  /*0130*/  IMAD.WIDE R4, R9, 0x4, R4 ;  /* 0x0000000409047825 */ /* 0x001fe200078e0204 */
[----:B--2---:R-:W0:Y:S03]  /*0140*/  I2F.S8 R11, R6 ;  /* 0x00000006000b7306 */ /* 0x004e260000001400 */
[----:B---3--:R-:W-:-:S05]  /*0150*/  HADD2.F32 R0, -RZ, R2.H0_H0 ;  /* 0x20000002ff007230 */ /* 0x008fca0000004100 */
[----:B0-----:R-:W-:-:S05]  /*0160*/  FMUL R11, R0, R11 ;  /* 0x0000000b000b7220 */ /* 0x001fca0000400000 */
[----:B------:R-:W-:Y:S01]  /*0170*/  STG.E desc[UR4][R4.64], R11 ;  /* 0x0000000b04007986 */ /* 0x000fe2000c101904 */
[----:B------:R-:W-:Y:S05]  /*0180*/  EXIT ;  /* 0x000000000000794d */ /* 0x000fea0003800000 */
.L_x_47:
        /* <DEDUP_REMOVED lines=15> */
.L_x_52:


//--------------------- .nv.shared._Z27int8_logit_gemv_dp4a_kernelPfPKfPKaPK6__halfii --------------------------
	.section	.nv.shared._Z27int8_logit_gemv_dp4a_kernelPfPKfPKaPK6__halfii,"aw",@nobits
	.sectionflags	@""
	.align	16
.nv.shared._Z27int8_logit_gemv_dp4a_kernelPfPKfPKaPK6__halfii:
	.zero		1168


//--------------------- .nv.shared.reserved.0     --------------------------
	.section	.nv.shared.reserved.0,"aw",@nobits
	.weak		__nv_reservedSMEM_offset_0_alias
	.size		__nv_reservedSMEM_offset_0_alias, 0, 64
	.other		__nv_reservedSMEM_offset_0_alias,@"STO_CUDA_RESERVED_SHARED STV_DEFAULT"
__nv_reservedSMEM_offset_0_alias:
	.zero		0
	.zero		64


//--------------------- .nv.shared._Z22int8_logit_gemv_kernelPfPKfPKaPK6__halfii --------------------------
	.section	.nv.shared._Z22int8_logit_gemv_kernelPfPKfPKaPK6__halfii,"aw",@nobits
	.sectionflags	@""
	.align	16
.nv.shared._Z22int8_logit_gemv_kernelPfPKfPKaPK6__halfii:
	.zero		1152


//--------------------- .nv.shared._Z28int8_embedding_lookup_kernelPfPKaPK6__halfii --------------------------
	.section	.nv.shared._Z28int8_embedding_lookup_kernelPfPKaPK6__halfii,"aw",@nobits
	.sectionflags	@""
	.align	16
	.zero		1024


//--------------------- .nv.constant0._Z27int8_logit_gemv_dp4a_kernelPfPKfPKaPK6__halfii --------------------------
	.section	.nv.constant0._Z27int8_logit_gemv_dp4a_kernelPfPKfPKaPK6__halfii,"a",@progbits
	.sectionflags	@""
	.align	4
.nv.constant0._Z27int8_logit_gemv_dp4a_kernelPfPKfPKaPK6__halfii:
	.zero		936


//--------------------- .nv.constant0._Z22int8_logit_gemv_kernelPfPKfPKaPK6__halfii --------------------------
	.section	.nv.constant0._Z22int8_logit_gemv_kernelPfPKfPKaPK6__halfii,"a",@progbits
	.sectionflags	@""
	.align	4
.nv.constant0._Z22int8_logit_gemv_kernelPfPKfPKaPK6__halfii:
	.zero		936


//--------------------- .nv.constant0._Z28int8_embedding_lookup_kernelPfPKaPK6__halfii --------------------------
	.section	.nv.constant0._Z28int8_embedding_lookup_kernelPfPKaPK6__halfii,"a",@progbits
	.sectionflags	@""
	.align	4
.nv.constant0._Z28int8_embedding_lookup_kernelPfPKaPK6__halfii:
	.zero		928


//--------------------- SYMBOLS --------------------------

	.type		.nv.reservedSmem.offset0,@object
	.size		.nv.reservedSmem.offset0,0x4
	.type		.nv.reservedSmem.cap,@object
	.size		.nv.reservedSmem.cap,0x4
